//
// Generated by NVIDIA NVVM Compiler
//
// Compiler Build ID: CL-36424714
// Cuda compilation tools, release 13.0, V13.0.88
// Based on NVVM 20.0.0
//

.version 9.0
.target sm_100
.address_size 64

	// .globl	_Z12merge_kernelPfS_S_jj
// _ZZ12merge_kernelPfS_S_jjE6iBlock has been demoted
// _ZZ12merge_kernelPfS_S_jjE10iNextBlock has been demoted
// _ZZ12merge_kernelPfS_S_jjE3A_s has been demoted
// _ZZ12merge_kernelPfS_S_jjE3C_s has been demoted

.visible .entry _Z12merge_kernelPfS_S_jj(
	.param .u64 .ptr .align 1 _Z12merge_kernelPfS_S_jj_param_0,
	.param .u64 .ptr .align 1 _Z12merge_kernelPfS_S_jj_param_1,
	.param .u64 .ptr .align 1 _Z12merge_kernelPfS_S_jj_param_2,
	.param .u32 _Z12merge_kernelPfS_S_jj_param_3,
	.param .u32 _Z12merge_kernelPfS_S_jj_param_4
)
{
	.reg .pred 	%p<60>;
	.reg .b32 	%r<256>;
	.reg .b32 	%f<35>;
	.reg .b64 	%rd<29>;
	// demoted variable
	.shared .align 4 .u32 _ZZ12merge_kernelPfS_S_jjE6iBlock;
	// demoted variable
	.shared .align 4 .u32 _ZZ12merge_kernelPfS_S_jjE10iNextBlock;
	// demoted variable
	.shared .align 4 .b8 _ZZ12merge_kernelPfS_S_jjE3A_s[3072];
	// demoted variable
	.shared .align 4 .b8 _ZZ12merge_kernelPfS_S_jjE3C_s[3072];
	ld.param.u64 	%rd5, [_Z12merge_kernelPfS_S_jj_param_0];
	ld.param.u64 	%rd6, [_Z12merge_kernelPfS_S_jj_param_1];
	ld.param.u64 	%rd4, [_Z12merge_kernelPfS_S_jj_param_2];
	ld.param.u32 	%r113, [_Z12merge_kernelPfS_S_jj_param_3];
	ld.param.u32 	%r114, [_Z12merge_kernelPfS_S_jj_param_4];
	cvta.to.global.u64 	%rd1, %rd6;
	cvta.to.global.u64 	%rd2, %rd5;
	mov.u32 	%r115, %ctaid.x;
	mul.lo.s32 	%r1, %r115, 768;
	mov.u32 	%r116, %nctaid.x;
	add.s32 	%r117, %r116, -1;
	setp.lt.u32 	%p1, %r115, %r117;
	add.s32 	%r118, %r1, 768;
	add.s32 	%r119, %r114, %r113;
	selp.b32 	%r2, %r118, %r119, %p1;
	mov.u32 	%r255, %tid.x;
	setp.ne.s32 	%p2, %r255, 0;
	@%p2 bra 	$L__BB0_12;
	max.u32 	%r120, %r1, %r114;
	sub.s32 	%r220, %r120, %r114;
	min.u32 	%r221, %r113, %r1;
$L__BB0_2:
	mov.u32 	%r7, %r221;
	add.s32 	%r121, %r7, %r220;
	shr.u32 	%r8, %r121, 1;
	sub.s32 	%r9, %r1, %r8;
	setp.lt.u32 	%p3, %r121, 2;
	setp.ge.u32 	%p4, %r9, %r114;
	or.pred  	%p5, %p3, %p4;
	@%p5 bra 	$L__BB0_4;
	add.s32 	%r122, %r8, -1;
	mul.wide.u32 	%rd7, %r122, 4;
	add.s64 	%rd8, %rd2, %rd7;
	ld.global.f32 	%f1, [%rd8];
	mul.wide.u32 	%rd9, %r9, 4;
	add.s64 	%rd10, %rd1, %rd9;
	ld.global.f32 	%f2, [%rd10];
	setp.gt.f32 	%p6, %f1, %f2;
	mov.u32 	%r221, %r8;
	@%p6 bra 	$L__BB0_2;
$L__BB0_4:
	setp.eq.s32 	%p7, %r9, 0;
	setp.ge.u32 	%p8, %r8, %r113;
	or.pred  	%p9, %p8, %p7;
	@%p9 bra 	$L__BB0_6;
	add.s32 	%r123, %r9, -1;
	mul.wide.u32 	%rd11, %r123, 4;
	add.s64 	%rd12, %rd1, %rd11;
	ld.global.f32 	%f3, [%rd12];
	mul.wide.u32 	%rd13, %r8, 4;
	add.s64 	%rd14, %rd2, %rd13;
	ld.global.f32 	%f4, [%rd14];
	setp.gt.f32 	%p10, %f3, %f4;
	mov.u32 	%r220, %r8;
	mov.u32 	%r221, %r7;
	@%p10 bra 	$L__BB0_2;
$L__BB0_6:
	st.shared.u32 	[_ZZ12merge_kernelPfS_S_jjE6iBlock], %r8;
	max.u32 	%r124, %r2, %r114;
	sub.s32 	%r222, %r124, %r114;
	min.u32 	%r223, %r113, %r2;
$L__BB0_7:
	mov.u32 	%r13, %r223;
	add.s32 	%r125, %r13, %r222;
	shr.u32 	%r14, %r125, 1;
	sub.s32 	%r15, %r2, %r14;
	setp.lt.u32 	%p11, %r125, 2;
	setp.ge.u32 	%p12, %r15, %r114;
	or.pred  	%p13, %p11, %p12;
	@%p13 bra 	$L__BB0_9;
	add.s32 	%r126, %r14, -1;
	mul.wide.u32 	%rd15, %r126, 4;
	add.s64 	%rd16, %rd2, %rd15;
	ld.global.f32 	%f5, [%rd16];
	mul.wide.u32 	%rd17, %r15, 4;
	add.s64 	%rd18, %rd1, %rd17;
	ld.global.f32 	%f6, [%rd18];
	setp.gt.f32 	%p14, %f5, %f6;
	mov.u32 	%r223, %r14;
	@%p14 bra 	$L__BB0_7;
$L__BB0_9:
	setp.eq.s32 	%p15, %r15, 0;
	setp.ge.u32 	%p16, %r14, %r113;
	or.pred  	%p17, %p16, %p15;
	@%p17 bra 	$L__BB0_11;
	add.s32 	%r127, %r15, -1;
	mul.wide.u32 	%rd19, %r127, 4;
	add.s64 	%rd20, %rd1, %rd19;
	ld.global.f32 	%f7, [%rd20];
	mul.wide.u32 	%rd21, %r14, 4;
	add.s64 	%rd22, %rd2, %rd21;
	ld.global.f32 	%f8, [%rd22];
	setp.gt.f32 	%p18, %f7, %f8;
	mov.u32 	%r222, %r14;
	mov.u32 	%r223, %r13;
	@%p18 bra 	$L__BB0_7;
$L__BB0_11:
	st.shared.u32 	[_ZZ12merge_kernelPfS_S_jjE10iNextBlock], %r14;
$L__BB0_12:
	bar.sync 	0;
	ld.shared.u32 	%r16, [_ZZ12merge_kernelPfS_S_jjE6iBlock];
	sub.s32 	%r17, %r1, %r16;
	ld.shared.u32 	%r18, [_ZZ12merge_kernelPfS_S_jjE10iNextBlock];
	sub.s32 	%r19, %r18, %r16;
	setp.ge.u32 	%p19, %r255, %r19;
	@%p19 bra 	$L__BB0_15;
	mov.u32 	%r20, %ntid.x;
	mov.u32 	%r224, %r255;
$L__BB0_14:
	add.s32 	%r128, %r16, %r224;
	mul.wide.u32 	%rd23, %r128, 4;
	add.s64 	%rd24, %rd2, %rd23;
	ld.global.f32 	%f9, [%rd24];
	shl.b32 	%r129, %r224, 2;
	mov.u32 	%r130, _ZZ12merge_kernelPfS_S_jjE3A_s;
	add.s32 	%r131, %r130, %r129;
	st.shared.f32 	[%r131], %f9;
	add.s32 	%r224, %r224, %r20;
	setp.lt.u32 	%p20, %r224, %r19;
	@%p20 bra 	$L__BB0_14;
$L__BB0_15:
	shl.b32 	%r132, %r19, 2;
	mov.u32 	%r133, _ZZ12merge_kernelPfS_S_jjE3A_s;
	add.s32 	%r23, %r133, %r132;
	add.s32 	%r134, %r17, %r18;
	sub.s32 	%r24, %r2, %r134;
	setp.ge.u32 	%p21, %r255, %r24;
	@%p21 bra 	$L__BB0_18;
	mov.u32 	%r25, %ntid.x;
	mov.u32 	%r225, %r255;
$L__BB0_17:
	add.s32 	%r135, %r225, %r17;
	mul.wide.u32 	%rd25, %r135, 4;
	add.s64 	%rd26, %rd1, %rd25;
	ld.global.f32 	%f10, [%rd26];
	shl.b32 	%r136, %r225, 2;
	add.s32 	%r137, %r23, %r136;
	st.shared.f32 	[%r137], %f10;
	add.s32 	%r225, %r225, %r25;
	setp.lt.u32 	%p22, %r225, %r24;
	@%p22 bra 	$L__BB0_17;
$L__BB0_18:
	bar.sync 	0;
	mul.lo.s32 	%r28, %r255, 6;
	add.s32 	%r29, %r24, %r19;
	setp.ge.u32 	%p23, %r28, %r29;
	@%p23 bra 	$L__BB0_46;
	max.u32 	%r138, %r28, %r24;
	sub.s32 	%r226, %r138, %r24;
	min.u32 	%r227, %r19, %r28;
$L__BB0_20:
	mov.u32 	%r33, %r227;
	add.s32 	%r139, %r33, %r226;
	shr.u32 	%r34, %r139, 1;
	sub.s32 	%r140, %r28, %r34;
	setp.lt.u32 	%p24, %r139, 2;
	setp.ge.u32 	%p25, %r140, %r24;
	shl.b32 	%r141, %r34, 2;
	add.s32 	%r36, %r133, %r141;
	shl.b32 	%r143, %r140, 2;
	add.s32 	%r37, %r23, %r143;
	or.pred  	%p26, %p24, %p25;
	@%p26 bra 	$L__BB0_22;
	ld.shared.f32 	%f11, [%r36+-4];
	ld.shared.f32 	%f12, [%r37];
	setp.gt.f32 	%p27, %f11, %f12;
	mov.u32 	%r227, %r34;
	@%p27 bra 	$L__BB0_20;
$L__BB0_22:
	setp.eq.s32 	%p28, %r140, 0;
	setp.ge.u32 	%p29, %r34, %r19;
	or.pred  	%p30, %p29, %p28;
	@%p30 bra 	$L__BB0_24;
	ld.shared.f32 	%f13, [%r37+-4];
	ld.shared.f32 	%f14, [%r36];
	setp.gt.f32 	%p31, %f13, %f14;
	mov.u32 	%r226, %r34;
	mov.u32 	%r227, %r33;
	@%p31 bra 	$L__BB0_20;
$L__BB0_24:
	add.s32 	%r144, %r28, 6;
	min.u32 	%r38, %r144, %r29;
	max.u32 	%r145, %r38, %r24;
	sub.s32 	%r228, %r145, %r24;
	min.u32 	%r229, %r19, %r38;
$L__BB0_25:
	mov.u32 	%r42, %r229;
	add.s32 	%r146, %r42, %r228;
	shr.u32 	%r43, %r146, 1;
	sub.s32 	%r147, %r38, %r43;
	setp.lt.u32 	%p32, %r146, 2;
	setp.ge.u32 	%p33, %r147, %r24;
	shl.b32 	%r148, %r43, 2;
	add.s32 	%r45, %r133, %r148;
	shl.b32 	%r150, %r147, 2;
	add.s32 	%r46, %r23, %r150;
	or.pred  	%p34, %p32, %p33;
	@%p34 bra 	$L__BB0_27;
	ld.shared.f32 	%f15, [%r45+-4];
	ld.shared.f32 	%f16, [%r46];
	setp.gt.f32 	%p35, %f15, %f16;
	mov.u32 	%r229, %r43;
	@%p35 bra 	$L__BB0_25;
$L__BB0_27:
	setp.eq.s32 	%p36, %r147, 0;
	setp.ge.u32 	%p37, %r43, %r19;
	or.pred  	%p38, %p37, %p36;
	@%p38 bra 	$L__BB0_29;
	ld.shared.f32 	%f17, [%r46+-4];
	ld.shared.f32 	%f18, [%r45];
	setp.gt.f32 	%p39, %f17, %f18;
	mov.u32 	%r228, %r43;
	mov.u32 	%r229, %r42;
	@%p39 bra 	$L__BB0_25;
$L__BB0_29:
	sub.s32 	%r47, %r43, %r34;
	add.s32 	%r152, %r140, %r43;
	sub.s32 	%r153, %r38, %r152;
	setp.eq.s32 	%p40, %r47, 0;
	setp.eq.s32 	%p41, %r153, 0;
	mov.b32 	%r241, 0;
	or.pred  	%p42, %p40, %p41;
	mov.u32 	%r240, %r241;
	mov.u32 	%r242, %r241;
	@%p42 bra 	$L__BB0_32;
	shl.b32 	%r155, %r28, 2;
	mov.u32 	%r156, _ZZ12merge_kernelPfS_S_jjE3C_s;
	add.s32 	%r49, %r156, %r155;
	mov.b32 	%r242, 0;
	mov.u32 	%r240, %r242;
	mov.u32 	%r241, %r242;
$L__BB0_31:
	shl.b32 	%r157, %r241, 2;
	add.s32 	%r158, %r36, %r157;
	ld.shared.f32 	%f19, [%r158];
	shl.b32 	%r159, %r240, 2;
	add.s32 	%r160, %r37, %r159;
	ld.shared.f32 	%f21, [%r160];
	setp.geu.f32 	%p43, %f19, %f21;
	setp.lt.f32 	%p44, %f19, %f21;
	selp.u32 	%r161, 1, 0, %p44;
	add.s32 	%r241, %r241, %r161;
	selp.u32 	%r162, 1, 0, %p43;
	add.s32 	%r240, %r240, %r162;
	selp.f32 	%f23, %f19, %f21, %p44;
	shl.b32 	%r163, %r242, 2;
	add.s32 	%r164, %r49, %r163;
	st.shared.f32 	[%r164], %f23;
	add.s32 	%r242, %r242, 1;
	setp.lt.u32 	%p45, %r241, %r47;
	setp.lt.u32 	%p46, %r240, %r153;
	and.pred  	%p47, %p45, %p46;
	@%p47 bra 	$L__BB0_31;
$L__BB0_32:
	setp.ge.u32 	%p48, %r241, %r47;
	@%p48 bra 	$L__BB0_39;
	add.s32 	%r53, %r241, %r34;
	sub.s32 	%r166, %r43, %r53;
	and.b32  	%r54, %r166, 3;
	setp.eq.s32 	%p49, %r54, 0;
	@%p49 bra 	$L__BB0_36;
	shl.b32 	%r167, %r242, 2;
	mad.lo.s32 	%r168, %r255, 24, %r167;
	mov.u32 	%r169, _ZZ12merge_kernelPfS_S_jjE3C_s;
	add.s32 	%r235, %r169, %r168;
	shl.b32 	%r170, %r241, 2;
	add.s32 	%r172, %r133, %r170;
	add.s32 	%r234, %r172, %r141;
	neg.s32 	%r233, %r54;
	add.s32 	%r242, %r242, %r54;
	add.s32 	%r241, %r241, %r54;
$L__BB0_35:
	.pragma "nounroll";
	ld.shared.f32 	%f24, [%r234];
	st.shared.f32 	[%r235], %f24;
	add.s32 	%r235, %r235, 4;
	add.s32 	%r234, %r234, 4;
	add.s32 	%r233, %r233, 1;
	setp.ne.s32 	%p50, %r233, 0;
	@%p50 bra 	$L__BB0_35;
$L__BB0_36:
	sub.s32 	%r174, %r53, %r43;
	setp.gt.u32 	%p51, %r174, -4;
	@%p51 bra 	$L__BB0_39;
	shl.b32 	%r175, %r241, 2;
	add.s32 	%r177, %r175, %r133;
	add.s32 	%r179, %r177, %r141;
	add.s32 	%r249, %r179, 8;
	shl.b32 	%r180, %r242, 2;
	mad.lo.s32 	%r181, %r255, 24, %r180;
	mov.u32 	%r182, _ZZ12merge_kernelPfS_S_jjE3C_s;
	add.s32 	%r183, %r181, %r182;
	add.s32 	%r248, %r183, 8;
$L__BB0_38:
	ld.shared.f32 	%f25, [%r249+-8];
	st.shared.f32 	[%r248+-8], %f25;
	ld.shared.f32 	%f26, [%r249+-4];
	st.shared.f32 	[%r248+-4], %f26;
	ld.shared.f32 	%f27, [%r249];
	st.shared.f32 	[%r248], %f27;
	add.s32 	%r241, %r241, 4;
	ld.shared.f32 	%f28, [%r249+4];
	add.s32 	%r242, %r242, 4;
	st.shared.f32 	[%r248+4], %f28;
	add.s32 	%r249, %r249, 16;
	add.s32 	%r248, %r248, 16;
	setp.lt.u32 	%p52, %r241, %r47;
	@%p52 bra 	$L__BB0_38;
$L__BB0_39:
	setp.ge.u32 	%p53, %r240, %r153;
	@%p53 bra 	$L__BB0_46;
	add.s32 	%r78, %r38, %r34;
	add.s32 	%r79, %r28, %r43;
	add.s32 	%r184, %r79, %r240;
	sub.s32 	%r185, %r78, %r184;
	and.b32  	%r80, %r185, 3;
	setp.eq.s32 	%p54, %r80, 0;
	mov.u32 	%r254, %r240;
	@%p54 bra 	$L__BB0_43;
	mul.lo.s32 	%r186, %r255, 24;
	shl.b32 	%r187, %r242, 2;
	add.s32 	%r188, %r186, %r187;
	mov.u32 	%r189, _ZZ12merge_kernelPfS_S_jjE3C_s;
	add.s32 	%r245, %r189, %r188;
	shl.b32 	%r190, %r240, 2;
	add.s32 	%r191, %r186, %r190;
	shl.b32 	%r192, %r18, 2;
	add.s32 	%r193, %r191, %r192;
	shl.b32 	%r194, %r16, 2;
	sub.s32 	%r195, %r193, %r194;
	add.s32 	%r197, %r133, %r195;
	sub.s32 	%r244, %r197, %r141;
	neg.s32 	%r243, %r80;
	add.s32 	%r242, %r242, %r80;
	add.s32 	%r254, %r240, %r80;
$L__BB0_42:
	.pragma "nounroll";
	ld.shared.f32 	%f29, [%r244];
	st.shared.f32 	[%r245], %f29;
	add.s32 	%r245, %r245, 4;
	add.s32 	%r244, %r244, 4;
	add.s32 	%r243, %r243, 1;
	setp.ne.s32 	%p55, %r243, 0;
	@%p55 bra 	$L__BB0_42;
$L__BB0_43:
	sub.s32 	%r199, %r240, %r78;
	add.s32 	%r200, %r199, %r79;
	setp.gt.u32 	%p56, %r200, -4;
	@%p56 bra 	$L__BB0_46;
	mul.lo.s32 	%r201, %r255, 24;
	shl.b32 	%r202, %r254, 2;
	add.s32 	%r203, %r201, %r202;
	shl.b32 	%r204, %r18, 2;
	add.s32 	%r205, %r203, %r204;
	shl.b32 	%r206, %r16, 2;
	sub.s32 	%r207, %r205, %r206;
	add.s32 	%r209, %r207, %r133;
	sub.s32 	%r211, %r209, %r141;
	add.s32 	%r253, %r211, 8;
	shl.b32 	%r212, %r242, 2;
	add.s32 	%r213, %r201, %r212;
	mov.u32 	%r214, _ZZ12merge_kernelPfS_S_jjE3C_s;
	add.s32 	%r215, %r213, %r214;
	add.s32 	%r252, %r215, 8;
$L__BB0_45:
	ld.shared.f32 	%f30, [%r253+-8];
	st.shared.f32 	[%r252+-8], %f30;
	ld.shared.f32 	%f31, [%r253+-4];
	st.shared.f32 	[%r252+-4], %f31;
	ld.shared.f32 	%f32, [%r253];
	st.shared.f32 	[%r252], %f32;
	add.s32 	%r254, %r254, 4;
	ld.shared.f32 	%f33, [%r253+4];
	st.shared.f32 	[%r252+4], %f33;
	add.s32 	%r253, %r253, 16;
	add.s32 	%r252, %r252, 16;
	setp.lt.u32 	%p57, %r254, %r153;
	@%p57 bra 	$L__BB0_45;
$L__BB0_46:
	bar.sync 	0;
	setp.ge.u32 	%p58, %r255, %r29;
	@%p58 bra 	$L__BB0_49;
	mov.u32 	%r110, %ntid.x;
	cvta.to.global.u64 	%rd3, %rd4;
	mov.u32 	%r217, _ZZ12merge_kernelPfS_S_jjE3C_s;
$L__BB0_48:
	shl.b32 	%r216, %r255, 2;
	add.s32 	%r218, %r217, %r216;
	ld.shared.f32 	%f34, [%r218];
	add.s32 	%r219, %r255, %r1;
	mul.wide.u32 	%rd27, %r219, 4;
	add.s64 	%rd28, %rd3, %rd27;
	st.global.f32 	[%rd28], %f34;
	add.s32 	%r255, %r255, %r110;
	setp.lt.u32 	%p59, %r255, %r29;
	@%p59 bra 	$L__BB0_48;
$L__BB0_49:
	ret;

}


// ===== COMPILED SASS (sm_100) =====

	.target	sm_100

	.elftype	@"ET_EXEC"


//--------------------- .note.nv.tkinfo           --------------------------
	.section	.note.nv.tkinfo,"",@"SHT_NOTE"
	.sectionflags	@"SHF_NOTE_NV_TKINFO"
	.tkinfo
        /*0018*/ 	.word	0x00000002
        /*0030*/ 	.string	""
        /*0030*/ 	.string	"ptxas"
        /*0030*/ 	.string	"Cuda compilation tools, release 13.0, V13.0.88"
        /*0030*/ 	.string	"Build cuda_13.0.r13.0/compiler.36424714_0"
        /*0030*/ 	.string	"-arch sm_100 -m 64 "



//--------------------- .note.nv.cuinfo           --------------------------
	.section	.note.nv.cuinfo,"",@"SHT_NOTE"
	.sectionflags	@"SHF_NOTE_NV_CUINFO"
        /*0018*/ 	.short	0x0002
        /*001a*/ 	.short	0x0064
        /*001c*/ 	.short	0x0082
	.zero		2


//--------------------- .nv.info                  --------------------------
	.section	.nv.info,"",@"SHT_CUDA_INFO"
	.align	4


	//----- nvinfo : EIATTR_REGCOUNT
	.align		4
        /*0000*/ 	.byte	0x04, 0x2f
        /*0002*/ 	.short	(.L_1 - .L_0)
	.align		4
.L_0:
        /*0004*/ 	.word	index@(_Z12merge_kernelPfS_S_jj)
        /*0008*/ 	.word	0x0000001d


	//----- nvinfo : EIATTR_FRAME_SIZE
	.align		4
.L_1:
        /*000c*/ 	.byte	0x04, 0x11
        /*000e*/ 	.short	(.L_3 - .L_2)
	.align		4
.L_2:
        /*0010*/ 	.word	index@(_Z12merge_kernelPfS_S_jj)
        /*0014*/ 	.word	0x00000000


	//----- nvinfo : EIATTR_MIN_STACK_SIZE
	.align		4
.L_3:
        /*0018*/ 	.byte	0x04, 0x12
        /*001a*/ 	.short	(.L_5 - .L_4)
	.align		4
.L_4:
        /*001c*/ 	.word	index@(_Z12merge_kernelPfS_S_jj)
        /*0020*/ 	.word	0x00000000
.L_5:


//--------------------- .nv.compat                --------------------------
	.section	.nv.compat,"",@"SHT_CUDA_COMPAT_INFO"
	.align	4
        /*0000*/ 	.byte	0x02, 0x09, 0x00, 0x00, 0x02, 0x02, 0x01, 0x00, 0x02, 0x05, 0x05, 0x00, 0x03, 0x07, 0x01, 0x01
        /*0010*/ 	.byte	0x02, 0x03, 0x00, 0x00, 0x02, 0x06, 0x01, 0x00, 0x04, 0x0b, 0x08, 0x00, 0x09, 0x00, 0x00, 0x00
        /*0020*/ 	.byte	0x00, 0x00, 0x00, 0x00


//--------------------- .nv.info._Z12merge_kernelPfS_S_jj --------------------------
	.section	.nv.info._Z12merge_kernelPfS_S_jj,"",@"SHT_CUDA_INFO"
	.sectionflags	@""
	.align	4


	//----- nvinfo : EIATTR_CUDA_API_VERSION
	.align		4
        /*0000*/ 	.byte	0x04, 0x37
        /*0002*/ 	.short	(.L_7 - .L_6)
.L_6:
        /*0004*/ 	.word	0x00000082


	//----- nvinfo : EIATTR_KPARAM_INFO
	.align		4
.L_7:
        /*0008*/ 	.byte	0x04, 0x17
        /*000a*/ 	.short	(.L_9 - .L_8)
.L_8:
        /*000c*/ 	.word	0x00000000
        /*0010*/ 	.short	0x0004
        /*0012*/ 	.short	0x001c
        /*0014*/ 	.byte	0x00, 0xf0, 0x11, 0x00


	//----- nvinfo : EIATTR_KPARAM_INFO
	.align		4
.L_9:
        /*0018*/ 	.byte	0x04, 0x17
        /*001a*/ 	.short	(.L_11 - .L_10)
.L_10:
        /*001c*/ 	.word	0x00000000
        /*0020*/ 	.short	0x0003
        /*0022*/ 	.short	0x0018
        /*0024*/ 	.byte	0x00, 0xf0, 0x11, 0x00


	//----- nvinfo : EIATTR_KPARAM_INFO
	.align		4
.L_11:
        /*0028*/ 	.byte	0x04, 0x17
        /*002a*/ 	.short	(.L_13 - .L_12)
.L_12:
        /*002c*/ 	.word	0x00000000
        /*0030*/ 	.short	0x0002
        /*0032*/ 	.short	0x0010
        /*0034*/ 	.byte	0x00, 0xf5, 0x21, 0x00


	//----- nvinfo : EIATTR_KPARAM_INFO
	.align		4
.L_13:
        /*0038*/ 	.byte	0x04, 0x17
        /*003a*/ 	.short	(.L_15 - .L_14)
.L_14:
        /*003c*/ 	.word	0x00000000
        /*0040*/ 	.short	0x0001
        /*0042*/ 	.short	0x0008
        /*0044*/ 	.byte	0x00, 0xf5, 0x21, 0x00


	//----- nvinfo : EIATTR_KPARAM_INFO
	.align		4
.L_15:
        /*0048*/ 	.byte	0x04, 0x17
        /*004a*/ 	.short	(.L_17 - .L_16)
.L_16:
        /*004c*/ 	.word	0x00000000
        /*0050*/ 	.short	0x0000
        /*0052*/ 	.short	0x0000
        /*0054*/ 	.byte	0x00, 0xf5, 0x21, 0x00


	//----- nvinfo : EIATTR_SPARSE_MMA_MASK
	.align		4
.L_17:
        /*0058*/ 	.byte	0x03, 0x50
        /*005a*/ 	.short	0x0000


	//----- nvinfo : EIATTR_MAXREG_COUNT
	.align		4
        /*005c*/ 	.byte	0x03, 0x1b
        /*005e*/ 	.short	0x00ff


	//----- nvinfo : EIATTR_NUM_BARRIERS
	.align		4
        /*0060*/ 	.byte	0x02, 0x4c
        /*0062*/ 	.byte	0x01
	.zero		1


	//----- nvinfo : EIATTR_MERCURY_ISA_VERSION
	.align		4
        /*0064*/ 	.byte	0x03, 0x5f
        /*0066*/ 	.short	0x0101


	//----- nvinfo : EIATTR_VRC_CTA_INIT_COUNT
	.align		4
        /*0068*/ 	.byte	0x02, 0x4a
	.zero		1
	.zero		1


	//----- nvinfo : EIATTR_EXIT_INSTR_OFFSETS
	.align		4
        /*006c*/ 	.byte	0x04, 0x1c
        /*006e*/ 	.short	(.L_19 - .L_18)


	//   ....[0]....
.L_18:
        /*0070*/ 	.word	0x00002150


	//   ....[1]....
        /*0074*/ 	.word	0x00002240


	//----- nvinfo : EIATTR_CRS_STACK_SIZE
	.align		4
.L_19:
        /*0078*/ 	.byte	0x04, 0x1e
        /*007a*/ 	.short	(.L_21 - .L_20)
.L_20:
        /*007c*/ 	.word	0x00000000


	//----- nvinfo : EIATTR_CBANK_PARAM_SIZE
	.align		4
.L_21:
        /*0080*/ 	.byte	0x03, 0x19
        /*0082*/ 	.short	0x0020


	//----- nvinfo : EIATTR_PARAM_CBANK
	.align		4
        /*0084*/ 	.byte	0x04, 0x0a
        /*0086*/ 	.short	(.L_23 - .L_22)
	.align		4
.L_22:
        /*0088*/ 	.word	index@(.nv.constant0._Z12merge_kernelPfS_S_jj)
        /*008c*/ 	.short	0x0380
        /*008e*/ 	.short	0x0020


	//----- nvinfo : EIATTR_SW_WAR
	.align		4
.L_23:
        /*0090*/ 	.byte	0x04, 0x36
        /*0092*/ 	.short	(.L_25 - .L_24)
.L_24:
        /*0094*/ 	.word	0x00000008
.L_25:


//--------------------- .nv.callgraph             --------------------------
	.section	.nv.callgraph,"",@"SHT_CUDA_CALLGRAPH"
	.align	4
	.sectionentsize	8
	.align		4
        /*0000*/ 	.word	0x00000000
	.align		4
        /*0004*/ 	.word	0xffffffff
	.align		4
        /*0008*/ 	.word	0x00000000
	.align		4
        /*000c*/ 	.word	0xfffffffe
	.align		4
        /*0010*/ 	.word	0x00000000
	.align		4
        /*0014*/ 	.word	0xfffffffd
	.align		4
        /*0018*/ 	.word	0x00000000
	.align		4
        /*001c*/ 	.word	0xfffffffc


//--------------------- .text._Z12merge_kernelPfS_S_jj --------------------------
	.section	.text._Z12merge_kernelPfS_S_jj,"ax",@progbits
	.align	128
        .global         _Z12merge_kernelPfS_S_jj
        .type           _Z12merge_kernelPfS_S_jj,@function
        .size           _Z12merge_kernelPfS_S_jj,(.L_x_55 - _Z12merge_kernelPfS_S_jj)
        .other          _Z12merge_kernelPfS_S_jj,@"STO_CUDA_ENTRY STV_DEFAULT"
_Z12merge_kernelPfS_S_jj:
.text._Z12merge_kernelPfS_S_jj:
[----:B------:R-:W-:Y:S01]  /*0000*/  LDC R1, c[0x0][0x37c] ;  /* 0x0000df00ff017b82 */ /* 0x000fe20000000800 */
[----:B------:R-:W0:Y:S07]  /*0010*/  S2R R0, SR_TID.X ;  /* 0x0000000000007919 */ /* 0x000e2e0000002100 */
[----:B------:R-:W1:Y:S01]  /*0020*/  S2UR UR5, SR_CTAID.X ;  /* 0x00000000000579c3 */ /* 0x000e620000002500 */
[----:B------:R-:W2:Y:S01]  /*0030*/  LDCU UR4, c[0x0][0x370] ;  /* 0x00006e00ff0477ac */ /* 0x000ea20008000800 */
[----:B------:R-:W-:Y:S01]  /*0040*/  BSSY.RECONVERGENT B0, `(.L_x_0) ;  /* 0x000005c000007945 */ /* 0x000fe20003800200 */
[----:B------:R-:W3:Y:S01]  /*0050*/  LDCU.64 UR12, c[0x0][0x398] ;  /* 0x00007300ff0c77ac */ /* 0x000ee20008000a00 */
[----:B------:R-:W4:Y:S01]  /*0060*/  LDCU.64 UR10, c[0x0][0x358] ;  /* 0x00006b00ff0a77ac */ /* 0x000f220008000a00 */
[----:B--2---:R-:W-:-:S04]  /*0070*/  UIADD3 UR4, UPT, UPT, UR4, -0x1, URZ ;  /* 0xffffffff04047890 */ /* 0x004fc8000fffe0ff */
[----:B-1----:R-:W-:Y:S02]  /*0080*/  UISETP.GE.U32.AND UP0, UPT, UR5, UR4, UPT ;  /* 0x000000040500728c */ /* 0x002fe4000bf06070 */
[----:B------:R-:W-:-:S04]  /*0090*/  UIMAD UR4, UR5, 0x300, URZ ;  /* 0x00000300050478a4 */ /* 0x000fc8000f8e02ff */
[----:B------:R-:W-:Y:S01]  /*00a0*/  UIADD3 UR8, UPT, UPT, UR4, 0x300, URZ ;  /* 0x0000030004087890 */ /* 0x000fe2000fffe0ff */
[----:B0-----:R-:W-:-:S04]  /*00b0*/  ISETP.NE.AND P0, PT, R0, RZ, PT ;  /* 0x000000ff0000720c */ /* 0x001fc80003f05270 */
[----:B---3--:R-:W-:-:S09]  /*00c0*/  @UP0 UIADD3 UR8, UPT, UPT, UR13, UR12, URZ ;  /* 0x0000000c0d080290 */ /* 0x008fd2000fffe0ff */
[----:B----4-:R-:W-:Y:S05]  /*00d0*/  @P0 BRA `(.L_x_1) ;  /* 0x0000000400480947 */ /* 0x010fea0003800000 */
[----:B------:R-:W0:Y:S01]  /*00e0*/  LDC R6, c[0x0][0x39c] ;  /* 0x0000e700ff067b82 */ /* 0x000e220000000800 */
[----:B------:R-:W-:Y:S02]  /*00f0*/  UISETP.LT.U32.AND UP0, UPT, UR4, UR13, UPT ;  /* 0x0000000d0400728c */ /* 0x000fe4000bf01070 */
[----:B------:R-:W-:Y:S02]  /*0100*/  UISETP.LT.U32.AND UP1, UPT, UR4, UR12, UPT ;  /* 0x0000000c0400728c */ /* 0x000fe4000bf21070 */
[----:B------:R-:W-:Y:S02]  /*0110*/  USEL UR5, UR4, UR13, !UP0 ;  /* 0x0000000d04057287 */ /* 0x000fe4000c000000 */
[----:B------:R-:W-:Y:S01]  /*0120*/  USEL UR6, UR4, UR12, UP1 ;  /* 0x0000000c04067287 */ /* 0x000fe20008800000 */
[----:B------:R-:W1:Y:S01]  /*0130*/  LDC.64 R2, c[0x0][0x380] ;  /* 0x0000e000ff027b82 */ /* 0x000e620000000a00 */
[----:B------:R-:W-:Y:S01]  /*0140*/  UIADD3 UR5, UPT, UPT, UR5, -UR13, URZ ;  /* 0x8000000d05057290 */ /* 0x000fe2000fffe0ff */
[----:B------:R-:W2:Y:S03]  /*0150*/  LDCU UR7, c[0x0][0x398] ;  /* 0x00007300ff0777ac */ /* 0x000ea60008000800 */
[----:B------:R-:W-:-:S02]  /*0160*/  IMAD.U32 R12, RZ, RZ, UR6 ;  /* 0x00000006ff0c7e24 */ /* 0x000fc4000f8e00ff */
[----:B------:R-:W-:Y:S01]  /*0170*/  IMAD.U32 R7, RZ, RZ, UR5 ;  /* 0x00000005ff077e24 */ /* 0x000fe2000f8e00ff */
[----:B------:R-:W3:Y:S06]  /*0180*/  LDC.64 R4, c[0x0][0x388] ;  /* 0x0000e200ff047b82 */ /* 0x000eec0000000a00 */
.L_x_3:
[--C-:B------:R-:W-:Y:S02]  /*0190*/  IMAD.IADD R8, R7, 0x1, R12.reuse ;  /* 0x0000000107087824 */ /* 0x100fe400078e020c */
[----:B------:R-:W-:-:S03]  /*01a0*/  IMAD.MOV.U32 R13, RZ, RZ, R12 ;  /* 0x000000ffff0d7224 */ /* 0x000fc600078e000c */
[----:B------:R-:W-:-:S04]  /*01b0*/  SHF.R.U32.HI R15, RZ, 0x1, R8 ;  /* 0x00000001ff0f7819 */ /* 0x000fc80000011608 */
[----:B------:R-:W-:-:S04]  /*01c0*/  IADD3 R17, PT, PT, -R15, UR4, RZ ;  /* 0x000000040f117c10 */ /* 0x000fc8000fffe1ff */
[----:B0-----:R-:W-:-:S04]  /*01d0*/  ISETP.GE.U32.AND P0, PT, R17, R6, PT ;  /* 0x000000061100720c */ /* 0x001fc80003f06070 */
[----:B------:R-:W-:-:S13]  /*01e0*/  ISETP.LT.U32.OR P0, PT, R8, 0x2, P0 ;  /* 0x000000020800780c */ /* 0x000fda0000701470 */
[----:B------:R-:W-:Y:S05]  /*01f0*/  @P0 BRA `(.L_x_2) ;  /* 0x0000000000200947 */ /* 0x000fea0003800000 */
[----:B------:R-:W-:Y:S01]  /*0200*/  IADD3 R9, PT, PT, R15, -0x1, RZ ;  /* 0xffffffff0f097810 */ /* 0x000fe20007ffe0ff */
[----:B---3--:R-:W-:-:S04]  /*0210*/  IMAD.WIDE.U32 R10, R17, 0x4, R4 ;  /* 0x00000004110a7825 */ /* 0x008fc800078e0004 */
[----:B-1----:R-:W-:Y:S02]  /*0220*/  IMAD.WIDE.U32 R8, R9, 0x4, R2 ;  /* 0x0000000409087825 */ /* 0x002fe400078e0002 */
[----:B------:R-:W3:Y:S04]  /*0230*/  LDG.E R11, desc[UR10][R10.64] ;  /* 0x0000000a0a0b7981 */ /* 0x000ee8000c1e1900 */
[----:B------:R-:W3:Y:S01]  /*0240*/  LDG.E R8, desc[UR10][R8.64] ;  /* 0x0000000a08087981 */ /* 0x000ee2000c1e1900 */
[----:B------:R-:W-:Y:S01]  /*0250*/  IMAD.MOV.U32 R12, RZ, RZ, R15 ;  /* 0x000000ffff0c7224 */ /* 0x000fe200078e000f */
[----:B---3--:R-:W-:-:S13]  /*0260*/  FSETP.GT.AND P0, PT, R8, R11, PT ;  /* 0x0000000b0800720b */ /* 0x008fda0003f04000 */
[----:B------:R-:W-:Y:S05]  /*0270*/  @P0 BRA `(.L_x_3) ;  /* 0xfffffffc00c40947 */ /* 0x000fea000383ffff */
.L_x_2:
[----:B------:R-:W-:-:S04]  /*0280*/  ISETP.NE.AND P0, PT, R17, RZ, PT ;  /* 0x000000ff1100720c */ /* 0x000fc80003f05270 */
[----:B--2---:R-:W-:-:S13]  /*0290*/  ISETP.GE.U32.OR P0, PT, R15, UR7, !P0 ;  /* 0x000000070f007c0c */ /* 0x004fda000c706470 */
[----:B------:R-:W-:Y:S05]  /*02a0*/  @P0 BRA `(.L_x_4) ;  /* 0x0000000000240947 */ /* 0x000fea0003800000 */
[----:B------:R-:W-:Y:S02]  /*02b0*/  VIADD R9, R17, 0xffffffff ;  /* 0xffffffff11097836 */ /* 0x000fe40000000000 */
[----:B-1----:R-:W-:-:S04]  /*02c0*/  IMAD.WIDE.U32 R10, R15, 0x4, R2 ;  /* 0x000000040f0a7825 */ /* 0x002fc800078e0002 */
[----:B---3--:R-:W-:Y:S02]  /*02d0*/  IMAD.WIDE.U32 R8, R9, 0x4, R4 ;  /* 0x0000000409087825 */ /* 0x008fe400078e0004 */
[----:B------:R-:W2:Y:S04]  /*02e0*/  LDG.E R11, desc[UR10][R10.64] ;  /* 0x0000000a0a0b7981 */ /* 0x000ea8000c1e1900 */
[----:B------:R-:W2:Y:S01]  /*02f0*/  LDG.E R8, desc[UR10][R8.64] ;  /* 0x0000000a08087981 */ /* 0x000ea2000c1e1900 */
[----:B------:R-:W-:Y:S02]  /*0300*/  IMAD.MOV.U32 R12, RZ, RZ, R13 ;  /* 0x000000ffff0c7224 */ /* 0x000fe400078e000d */
[----:B------:R-:W-:Y:S01]  /*0310*/  IMAD.MOV.U32 R7, RZ, RZ, R15 ;  /* 0x000000ffff077224 */ /* 0x000fe200078e000f */
[----:B--2---:R-:W-:-:S13]  /*0320*/  FSETP.GT.AND P0, PT, R8, R11, PT ;  /* 0x0000000b0800720b */ /* 0x004fda0003f04000 */
[----:B------:R-:W-:Y:S05]  /*0330*/  @P0 BRA `(.L_x_3) ;  /* 0xfffffffc00940947 */ /* 0x000fea000383ffff */
.L_x_4:
[----:B------:R-:W0:Y:S01]  /*0340*/  S2UR UR6, SR_CgaCtaId ;  /* 0x00000000000679c3 */ /* 0x000e220000008800 */
[----:B------:R-:W-:Y:S01]  /*0350*/  UMOV UR5, 0x400 ;  /* 0x0000040000057882 */ /* 0x000fe20000000000 */
[----:B------:R-:W-:Y:S02]  /*0360*/  UISETP.LT.U32.AND UP0, UPT, UR8, UR7, UPT ;  /* 0x000000070800728c */ /* 0x000fe4000bf01070 */
[----:B------:R-:W-:-:S04]  /*0370*/  VIMNMX.U32 R7, PT, PT, R6, UR8, !PT ;  /* 0x0000000806077c48 */ /* 0x000fc8000ffe0000 */
[----:B------:R-:W-:Y:S01]  /*0380*/  IADD3 R10, PT, PT, R7, -R6, RZ ;  /* 0x80000006070a7210 */ /* 0x000fe20007ffe0ff */
[----:B------:R-:W2:Y:S08]  /*0390*/  LDC R14, c[0x0][0x39c] ;  /* 0x0000e700ff0e7b82 */ /* 0x000eb00000000800 */
[----:B-1----:R-:W1:Y:S08]  /*03a0*/  LDC.64 R2, c[0x0][0x380] ;  /* 0x0000e000ff027b82 */ /* 0x002e700000000a00 */
[----:B---3--:R-:W3:Y:S01]  /*03b0*/  LDC.64 R4, c[0x0][0x388] ;  /* 0x0000e200ff047b82 */ /* 0x008ee20000000a00 */
[----:B0-----:R-:W-:Y:S01]  /*03c0*/  ULEA UR5, UR6, UR5, 0x18 ;  /* 0x0000000506057291 */ /* 0x001fe2000f8ec0ff */
[----:B------:R-:W0:Y:S08]  /*03d0*/  LDCU UR6, c[0x0][0x398] ;  /* 0x00007300ff0677ac */ /* 0x000e300008000800 */
[----:B------:R4:W-:Y:S01]  /*03e0*/  STS [UR5], R15 ;  /* 0x0000000fff007988 */ /* 0x0009e20008000805 */
[----:B------:R-:W-:-:S06]  /*03f0*/  USEL UR5, UR8, UR7, UP0 ;  /* 0x0000000708057287 */ /* 0x000fcc0008000000 */
[----:B------:R-:W-:-:S07]  /*0400*/  IMAD.U32 R11, RZ, RZ, UR5 ;  /* 0x00000005ff0b7e24 */ /* 0x000fce000f8e00ff */
.L_x_6:
[--C-:B------:R-:W-:Y:S02]  /*0410*/  IMAD.IADD R6, R10, 0x1, R11.reuse ;  /* 0x000000010a067824 */ /* 0x100fe400078e020b */
[----:B------:R-:W-:-:S03]  /*0420*/  IMAD.MOV.U32 R12, RZ, RZ, R11 ;  /* 0x000000ffff0c7224 */ /* 0x000fc600078e000b */
[----:B------:R-:W-:-:S04]  /*0430*/  SHF.R.U32.HI R13, RZ, 0x1, R6 ;  /* 0x00000001ff0d7819 */ /* 0x000fc80000011606 */
[----:B----4-:R-:W-:-:S04]  /*0440*/  IADD3 R15, PT, PT, -R13, UR8, RZ ;  /* 0x000000080d0f7c10 */ /* 0x010fc8000fffe1ff */
[----:B--2---:R-:W-:-:S04]  /*0450*/  ISETP.GE.U32.AND P0, PT, R15, R14, PT ;  /* 0x0000000e0f00720c */ /* 0x004fc80003f06070 */
[----:B------:R-:W-:-:S13]  /*0460*/  ISETP.LT.U32.OR P0, PT, R6, 0x2, P0 ;  /* 0x000000020600780c */ /* 0x000fda0000701470 */
[----:B------:R-:W-:Y:S05]  /*0470*/  @P0 BRA `(.L_x_5) ;  /* 0x0000000000200947 */ /* 0x000fea0003800000 */
[----:B------:R-:W-:Y:S02]  /*0480*/  VIADD R7, R13, 0xffffffff ;  /* 0xffffffff0d077836 */ /* 0x000fe40000000000 */
[----:B---3--:R-:W-:-:S04]  /*0490*/  IMAD.WIDE.U32 R8, R15, 0x4, R4 ;  /* 0x000000040f087825 */ /* 0x008fc800078e0004 */
[----:B-1----:R-:W-:Y:S02]  /*04a0*/  IMAD.WIDE.U32 R6, R7, 0x4, R2 ;  /* 0x0000000407067825 */ /* 0x002fe400078e0002 */
[----:B------:R-:W2:Y:S04]  /*04b0*/  LDG.E R9, desc[UR10][R8.64] ;  /* 0x0000000a08097981 */ /* 0x000ea8000c1e1900 */
[----:B------:R-:W2:Y:S01]  /*04c0*/  LDG.E R6, desc[UR10][R6.64] ;  /* 0x0000000a06067981 */ /* 0x000ea2000c1e1900 */
[----:B------:R-:W-:Y:S02]  /*04d0*/  MOV R11, R13 ;  /* 0x0000000d000b7202 */ /* 0x000fe40000000f00 */
[----:B--2---:R-:W-:-:S13]  /*04e0*/  FSETP.GT.AND P0, PT, R6, R9, PT ;  /* 0x000000090600720b */ /* 0x004fda0003f04000 */
[----:B------:R-:W-:Y:S05]  /*04f0*/  @P0 BRA `(.L_x_6) ;  /* 0xfffffffc00c40947 */ /* 0x000fea000383ffff */
.L_x_5:
[----:B------:R-:W-:-:S04]  /*0500*/  ISETP.NE.AND P0, PT, R15, RZ, PT ;  /* 0x000000ff0f00720c */ /* 0x000fc80003f05270 */
[----:B0-----:R-:W-:-:S13]  /*0510*/  ISETP.GE.U32.OR P0, PT, R13, UR6, !P0 ;  /* 0x000000060d007c0c */ /* 0x001fda000c706470 */
        /* <DEDUP_REMOVED lines=10> */
.L_x_7:
[----:B------:R-:W0:Y:S01]  /*05c0*/  S2UR UR6, SR_CgaCtaId ;  /* 0x00000000000679c3 */ /* 0x000e220000008800 */
[----:B------:R-:W-:Y:S02]  /*05d0*/  UMOV UR5, 0x400 ;  /* 0x0000040000057882 */ /* 0x000fe40000000000 */
[----:B0-----:R-:W-:-:S09]  /*05e0*/  ULEA UR5, UR6, UR5, 0x18 ;  /* 0x0000000506057291 */ /* 0x001fd2000f8ec0ff */
[----:B------:R0:W-:Y:S03]  /*05f0*/  STS [UR5+0x4], R13 ;  /* 0x0000040dff007988 */ /* 0x0001e60008000805 */
.L_x_1:
[----:B------:R-:W-:Y:S05]  /*0600*/  BSYNC.RECONVERGENT B0 ;  /* 0x0000000000007941 */ /* 0x000fea0003800200 */
.L_x_0:
[----:B------:R-:W1:Y:S01]  /*0610*/  S2R R16, SR_CgaCtaId ;  /* 0x0000000000107919 */ /* 0x000e620000008800 */
[----:B---3--:R-:W-:Y:S01]  /*0620*/  MOV R5, 0x400 ;  /* 0x0000040000057802 */ /* 0x008fe20000000f00 */
[----:B------:R-:W-:Y:S01]  /*0630*/  BSSY.RECONVERGENT B0, `(.L_x_8) ;  /* 0x000001a000007945 */ /* 0x000fe20003800200 */
[----:B------:R-:W-:Y:S02]  /*0640*/  BAR.SYNC.DEFER_BLOCKING 0x0 ;  /* 0x0000000000007b1d */ /* 0x000fe40000010000 */
[----:B------:R-:W-:Y:S02]  /*0650*/  IADD3 R9, PT, PT, R5, 0x8, RZ ;  /* 0x0000000805097810 */ /* 0x000fe40007ffe0ff */
[C---:B-1----:R-:W-:Y:S02]  /*0660*/  LEA R2, R16.reuse, R5, 0x18 ;  /* 0x0000000510027211 */ /* 0x042fe400078ec0ff */
[----:B------:R-:W-:-:S04]  /*0670*/  LEA R4, R16, R9, 0x18 ;  /* 0x0000000910047211 */ /* 0x000fc800078ec0ff */
[----:B------:R-:W1:Y:S02]  /*0680*/  LDS.64 R2, [R2] ;  /* 0x0000000002027984 */ /* 0x000e640000000a00 */
[----:B-1----:R-:W-:Y:S01]  /*0690*/  IMAD.IADD R7, R3, 0x1, -R2 ;  /* 0x0000000103077824 */ /* 0x002fe200078e0a02 */
[----:B------:R-:W-:-:S03]  /*06a0*/  IADD3 R12, PT, PT, -R2, UR4, RZ ;  /* 0x00000004020c7c10 */ /* 0x000fc6000fffe1ff */
[----:B------:R-:W-:Y:S01]  /*06b0*/  IMAD R8, R7, 0x4, R4 ;  /* 0x0000000407087824 */ /* 0x000fe200078e0204 */
[----:B------:R-:W-:Y:S02]  /*06c0*/  ISETP.GE.U32.AND P1, PT, R0, R7, PT ;  /* 0x000000070000720c */ /* 0x000fe40003f26070 */
[----:B------:R-:W-:-:S04]  /*06d0*/  IADD3 R6, PT, PT, -R12, UR8, -R3 ;  /* 0x000000080c067c10 */ /* 0x000fc8000fffe903 */
[----:B------:R-:W-:-:S07]  /*06e0*/  ISETP.GE.U32.AND P0, PT, R0, R6, PT ;  /* 0x000000060000720c */ /* 0x000fce0003f06070 */
[----:B------:R-:W-:Y:S06]  /*06f0*/  @P1 BRA `(.L_x_9) ;  /* 0x0000000000341947 */ /* 0x000fec0003800000 */
[----:B------:R-:W1:Y:S01]  /*0700*/  LDC R18, c[0x0][0x360] ;  /* 0x0000d800ff127b82 */ /* 0x000e620000000800 */
[----:B------:R-:W-:-:S05]  /*0710*/  VIADD R5, R5, 0x8 ;  /* 0x0000000805057836 */ /* 0x000fca0000000000 */
[----:B------:R-:W-:Y:S01]  /*0720*/  LEA R16, R16, R5, 0x18 ;  /* 0x0000000510107211 */ /* 0x000fe200078ec0ff */
[----:B------:R-:W-:Y:S01]  /*0730*/  IMAD.MOV.U32 R5, RZ, RZ, R0 ;  /* 0x000000ffff057224 */ /* 0x000fe200078e0000 */
[----:B------:R-:W2:Y:S06]  /*0740*/  LDC.64 R10, c[0x0][0x380] ;  /* 0x0000e000ff0a7b82 */ /* 0x000eac0000000a00 */
.L_x_10:
[----:B------:R-:W-:-:S04]  /*0750*/  IMAD.IADD R15, R2, 0x1, R5 ;  /* 0x00000001020f7824 */ /* 0x000fc800078e0205 */
[----:B--23--:R-:W-:-:S06]  /*0760*/  IMAD.WIDE.U32 R14, R15, 0x4, R10 ;  /* 0x000000040f0e7825 */ /* 0x00cfcc00078e000a */
[----:B------:R-:W2:Y:S01]  /*0770*/  LDG.E R14, desc[UR10][R14.64] ;  /* 0x0000000a0e0e7981 */ /* 0x000ea2000c1e1900 */
[----:B------:R-:W-:Y:S01]  /*0780*/  LEA R9, R5, R16, 0x2 ;  /* 0x0000001005097211 */ /* 0x000fe200078e10ff */
[----:B-1----:R-:W-:-:S05]  /*0790*/  IMAD.IADD R5, R18, 0x1, R5 ;  /* 0x0000000112057824 */ /* 0x002fca00078e0205 */
[----:B------:R-:W-:Y:S01]  /*07a0*/  ISETP.GE.U32.AND P1, PT, R5, R7, PT ;  /* 0x000000070500720c */ /* 0x000fe20003f26070 */
[----:B--2---:R3:W-:-:S12]  /*07b0*/  STS [R9], R14 ;  /* 0x0000000e09007388 */ /* 0x0047d80000000800 */
[----:B------:R-:W-:Y:S05]  /*07c0*/  @!P1 BRA `(.L_x_10) ;  /* 0xfffffffc00e09947 */ /* 0x000fea000383ffff */
.L_x_9:
[----:B------:R-:W-:Y:S05]  /*07d0*/  BSYNC.RECONVERGENT B0 ;  /* 0x0000000000007941 */ /* 0x000fea0003800200 */
.L_x_8:
[----:B------:R-:W-:Y:S04]  /*07e0*/  BSSY.RECONVERGENT B0, `(.L_x_11) ;  /* 0x000000d000007945 */ /* 0x000fe80003800200 */
[----:B------:R-:W-:Y:S05]  /*07f0*/  @P0 BRA `(.L_x_12) ;  /* 0x00000000002c0947 */ /* 0x000fea0003800000 */
[----:B------:R-:W1:Y:S01]  /*0800*/  LDC R16, c[0x0][0x360] ;  /* 0x0000d800ff107b82 */ /* 0x000e620000000800 */
[----:B------:R-:W-:-:S07]  /*0810*/  IMAD.MOV.U32 R5, RZ, RZ, R0 ;  /* 0x000000ffff057224 */ /* 0x000fce00078e0000 */
[----:B---3--:R-:W2:Y:S02]  /*0820*/  LDC.64 R14, c[0x0][0x388] ;  /* 0x0000e200ff0e7b82 */ /* 0x008ea40000000a00 */
.L_x_13:
[----:B------:R-:W-:-:S04]  /*0830*/  IMAD.IADD R11, R12, 0x1, R5 ;  /* 0x000000010c0b7824 */ /* 0x000fc800078e0205 */
[----:B--2-4-:R-:W-:-:S06]  /*0840*/  IMAD.WIDE.U32 R10, R11, 0x4, R14 ;  /* 0x000000040b0a7825 */ /* 0x014fcc00078e000e */
[----:B------:R-:W2:Y:S01]  /*0850*/  LDG.E R10, desc[UR10][R10.64] ;  /* 0x0000000a0a0a7981 */ /* 0x000ea2000c1e1900 */
[----:B------:R-:W-:Y:S01]  /*0860*/  IMAD R9, R5, 0x4, R8 ;  /* 0x0000000405097824 */ /* 0x000fe200078e0208 */
[----:B-1----:R-:W-:-:S04]  /*0870*/  IADD3 R5, PT, PT, R16, R5, RZ ;  /* 0x0000000510057210 */ /* 0x002fc80007ffe0ff */
[----:B------:R-:W-:Y:S01]  /*0880*/  ISETP.GE.U32.AND P0, PT, R5, R6, PT ;  /* 0x000000060500720c */ /* 0x000fe20003f06070 */
[----:B--2---:R4:W-:-:S12]  /*0890*/  STS [R9], R10 ;  /* 0x0000000a09007388 */ /* 0x0049d80000000800 */
[----:B------:R-:W-:Y:S05]  /*08a0*/  @!P0 BRA `(.L_x_13) ;  /* 0xfffffffc00e08947 */ /* 0x000fea000383ffff */
.L_x_12:
[----:B------:R-:W-:Y:S05]  /*08b0*/  BSYNC.RECONVERGENT B0 ;  /* 0x0000000000007941 */ /* 0x000fea0003800200 */
.L_x_11:
[----:B----4-:R-:W-:Y:S01]  /*08c0*/  IMAD R10, R0, 0x6, RZ ;  /* 0x00000006000a7824 */ /* 0x010fe200078e02ff */
[----:B------:R-:W-:Y:S01]  /*08d0*/  BAR.SYNC.DEFER_BLOCKING 0x0 ;  /* 0x0000000000007b1d */ /* 0x000fe20000010000 */
[----:B------:R-:W-:-:S05]  /*08e0*/  IMAD.IADD R5, R7, 0x1, R6 ;  /* 0x0000000107057824 */ /* 0x000fca00078e0206 */
[----:B------:R-:W-:Y:S01]  /*08f0*/  ISETP.GE.U32.AND P0, PT, R10, R5, PT ;  /* 0x000000050a00720c */ /* 0x000fe20003f06070 */
[----:B------:R-:W-:-:S12]  /*0900*/  BSSY.RECONVERGENT B0, `(.L_x_14) ;  /* 0x0000182000007945 */ /* 0x000fd80003800200 */
[----:B------:R-:W-:Y:S05]  /*0910*/  @P0 BRA `(.L_x_15) ;  /* 0x0000001800000947 */ /* 0x000fea0003800000 */
[-C--:B---3--:R-:W-:Y:S01]  /*0920*/  VIMNMX.U32 R9, PT, PT, R6, R10.reuse, !PT ;  /* 0x0000000a06097248 */ /* 0x088fe20007fe0000 */
[----:B------:R-:W-:Y:S01]  /*0930*/  BSSY.RECONVERGENT B1, `(.L_x_16) ;  /* 0x000001c000017945 */ /* 0x000fe20003800200 */
[----:B------:R-:W-:-:S03]  /*0940*/  VIMNMX.U32 R14, PT, PT, R7, R10, PT ;  /* 0x0000000a070e7248 */ /* 0x000fc60003fe0000 */
[----:B0-----:R-:W-:-:S07]  /*0950*/  IMAD.IADD R13, R9, 0x1, -R6 ;  /* 0x00000001090d7824 */ /* 0x001fce00078e0a06 */
.L_x_21:
[----:B------:R-:W-:Y:S01]  /*0960*/  BSSY.RECONVERGENT B2, `(.L_x_17) ;  /* 0x000000f000027945 */ /* 0x000fe20003800200 */
.L_x_19:
[----:B------:R-:W-:Y:S01]  /*0970*/  IMAD.IADD R11, R13, 0x1, R14 ;  /* 0x000000010d0b7824 */ /* 0x000fe200078e020e */
[----:B------:R-:W-:-:S04]  /*0980*/  MOV R16, R14 ;  /* 0x0000000e00107202 */ /* 0x000fc80000000f00 */
[----:B------:R-:W-:-:S05]  /*0990*/  SHF.R.U32.HI R9, RZ, 0x1, R11 ;  /* 0x00000001ff097819 */ /* 0x000fca000001160b */
[----:B------:R-:W-:-:S04]  /*09a0*/  IMAD.IADD R15, R10, 0x1, -R9 ;  /* 0x000000010a0f7824 */ /* 0x000fc800078e0a09 */
[C---:B------:R-:W-:Y:S01]  /*09b0*/  IMAD R12, R15.reuse, 0x4, R8 ;  /* 0x000000040f0c7824 */ /* 0x040fe200078e0208 */
[----:B------:R-:W-:-:S04]  /*09c0*/  ISETP.GE.U32.AND P0, PT, R15, R6, PT ;  /* 0x000000060f00720c */ /* 0x000fc80003f06070 */
[----:B------:R-:W-:Y:S01]  /*09d0*/  ISETP.LT.U32.OR P0, PT, R11, 0x2, P0 ;  /* 0x000000020b00780c */ /* 0x000fe20000701470 */
[----:B------:R-:W-:-:S12]  /*09e0*/  IMAD R11, R9, 0x4, R4 ;  /* 0x00000004090b7824 */ /* 0x000fd800078e0204 */
[----:B------:R-:W-:Y:S05]  /*09f0*/  @P0 BRA `(.L_x_18) ;  /* 0x0000000000140947 */ /* 0x000fea0003800000 */
[----:B------:R-:W-:Y:S04]  /*0a00*/  LDS R14, [R11+-0x4] ;  /* 0xfffffc000b0e7984 */ /* 0x000fe80000000800 */
[----:B------:R-:W0:Y:S02]  /*0a10*/  LDS R17, [R12] ;  /* 0x000000000c117984 */ /* 0x000e240000000800 */
[----:B0-----:R-:W-:Y:S01]  /*0a20*/  FSETP.GT.AND P0, PT, R14, R17, PT ;  /* 0x000000110e00720b */ /* 0x001fe20003f04000 */
[----:B------:R-:W-:-:S12]  /*0a30*/  IMAD.MOV.U32 R14, RZ, RZ, R9 ;  /* 0x000000ffff0e7224 */ /* 0x000fd800078e0009 */
[----:B------:R-:W-:Y:S05]  /*0a40*/  @P0 BRA `(.L_x_19) ;  /* 0xfffffffc00c80947 */ /* 0x000fea000383ffff */
.L_x_18:
[----:B------:R-:W-:Y:S05]  /*0a50*/  BSYNC.RECONVERGENT B2 ;  /* 0x0000000000027941 */ /* 0x000fea0003800200 */
.L_x_17:
[----:B------:R-:W-:-:S04]  /*0a60*/  ISETP.NE.AND P0, PT, R15, RZ, PT ;  /* 0x000000ff0f00720c */ /* 0x000fc80003f05270 */
[----:B------:R-:W-:-:S13]  /*0a70*/  ISETP.GE.U32.OR P0, PT, R9, R7, !P0 ;  /* 0x000000070900720c */ /* 0x000fda0004706470 */
[----:B------:R-:W-:Y:S05]  /*0a80*/  @P0 BRA `(.L_x_20) ;  /* 0x0000000000180947 */ /* 0x000fea0003800000 */
[----:B------:R-:W-:Y:S04]  /*0a90*/  LDS R13, [R12+-0x4] ;  /* 0xfffffc000c0d7984 */ /* 0x000fe80000000800 */
[----:B------:R-:W0:Y:S02]  /*0aa0*/  LDS R14, [R11] ;  /* 0x000000000b0e7984 */ /* 0x000e240000000800 */
[----:B0-----:R-:W-:Y:S01]  /*0ab0*/  FSETP.GT.AND P0, PT, R13, R14, PT ;  /* 0x0000000e0d00720b */ /* 0x001fe20003f04000 */
[----:B------:R-:W-:Y:S01]  /*0ac0*/  IMAD.MOV.U32 R14, RZ, RZ, R16 ;  /* 0x000000ffff0e7224 */ /* 0x000fe200078e0010 */
[----:B------:R-:W-:-:S11]  /*0ad0*/  MOV R13, R9 ;  /* 0x00000009000d7202 */ /* 0x000fd60000000f00 */
[----:B------:R-:W-:Y:S05]  /*0ae0*/  @P0 BRA `(.L_x_21) ;  /* 0xfffffffc009c0947 */ /* 0x000fea000383ffff */
.L_x_20:
[----:B------:R-:W-:Y:S05]  /*0af0*/  BSYNC.RECONVERGENT B1 ;  /* 0x0000000000017941 */ /* 0x000fea0003800200 */
.L_x_16:
[----:B------:R-:W-:Y:S01]  /*0b00*/  VIADDMNMX.U32 R14, R10, 0x6, R5, PT ;  /* 0x000000060a0e7846 */ /* 0x000fe20003800005 */
[----:B------:R-:W-:Y:S03]  /*0b10*/  BSSY.RECONVERGENT B1, `(.L_x_22) ;  /* 0x000001d000017945 */ /* 0x000fe60003800200 */
[-C--:B------:R-:W-:Y:S02]  /*0b20*/  VIMNMX.U32 R13, PT, PT, R6, R14.reuse, !PT ;  /* 0x0000000e060d7248 */ /* 0x080fe40007fe0000 */
[----:B------:R-:W-:-:S03]  /*0b30*/  VIMNMX.U32 R17, PT, PT, R7, R14, PT ;  /* 0x0000000e07117248 */ /* 0x000fc60003fe0000 */
[----:B------:R-:W-:-:S07]  /*0b40*/  IMAD.IADD R16, R13, 0x1, -R6 ;  /* 0x000000010d107824 */ /* 0x000fce00078e0a06 */
.L_x_27:
[----:B------:R-:W-:Y:S01]  /*0b50*/  BSSY.RECONVERGENT B2, `(.L_x_23) ;  /* 0x000000f000027945 */ /* 0x000fe20003800200 */
.L_x_25:
[--C-:B------:R-:W-:Y:S02]  /*0b60*/  IMAD.IADD R18, R16, 0x1, R17.reuse ;  /* 0x0000000110127824 */ /* 0x100fe400078e0211 */
[----:B------:R-:W-:-:S03]  /*0b70*/  IMAD.MOV.U32 R19, RZ, RZ, R17 ;  /* 0x000000ffff137224 */ /* 0x000fc600078e0011 */
[----:B------:R-:W-:-:S04]  /*0b80*/  SHF.R.U32.HI R13, RZ, 0x1, R18 ;  /* 0x00000001ff0d7819 */ /* 0x000fc80000011612 */
[----:B------:R-:W-:Y:S01]  /*0b90*/  LEA R20, R13, R4, 0x2 ;  /* 0x000000040d147211 */ /* 0x000fe200078e10ff */
[----:B------:R-:W-:-:S04]  /*0ba0*/  IMAD.IADD R21, R14, 0x1, -R13 ;  /* 0x000000010e157824 */ /* 0x000fc800078e0a0d */
[C---:B------:R-:W-:Y:S01]  /*0bb0*/  IMAD R22, R21.reuse, 0x4, R8 ;  /* 0x0000000415167824 */ /* 0x040fe200078e0208 */
[----:B------:R-:W-:-:S04]  /*0bc0*/  ISETP.GE.U32.AND P0, PT, R21, R6, PT ;  /* 0x000000061500720c */ /* 0x000fc80003f06070 */
[----:B------:R-:W-:-:S13]  /*0bd0*/  ISETP.LT.U32.OR P0, PT, R18, 0x2, P0 ;  /* 0x000000021200780c */ /* 0x000fda0000701470 */
[----:B------:R-:W-:Y:S05]  /*0be0*/  @P0 BRA `(.L_x_24) ;  /* 0x0000000000140947 */ /* 0x000fea0003800000 */
[----:B------:R-:W-:Y:S04]  /*0bf0*/  LDS R17, [R20+-0x4] ;  /* 0xfffffc0014117984 */ /* 0x000fe80000000800 */
[----:B------:R-:W0:Y:S02]  /*0c00*/  LDS R18, [R22] ;  /* 0x0000000016127984 */ /* 0x000e240000000800 */
[----:B0-----:R-:W-:Y:S01]  /*0c10*/  FSETP.GT.AND P0, PT, R17, R18, PT ;  /* 0x000000121100720b */ /* 0x001fe20003f04000 */
[----:B------:R-:W-:-:S12]  /*0c20*/  IMAD.MOV.U32 R17, RZ, RZ, R13 ;  /* 0x000000ffff117224 */ /* 0x000fd800078e000d */
[----:B------:R-:W-:Y:S05]  /*0c30*/  @P0 BRA `(.L_x_25) ;  /* 0xfffffffc00c80947 */ /* 0x000fea000383ffff */
.L_x_24:
[----:B------:R-:W-:Y:S05]  /*0c40*/  BSYNC.RECONVERGENT B2 ;  /* 0x0000000000027941 */ /* 0x000fea0003800200 */
.L_x_23:
[----:B------:R-:W-:-:S04]  /*0c50*/  ISETP.NE.AND P0, PT, R21, RZ, PT ;  /* 0x000000ff1500720c */ /* 0x000fc80003f05270 */
[----:B------:R-:W-:-:S13]  /*0c60*/  ISETP.GE.U32.OR P0, PT, R13, R7, !P0 ;  /* 0x000000070d00720c */ /* 0x000fda0004706470 */
[----:B------:R-:W-:Y:S05]  /*0c70*/  @P0 BRA `(.L_x_26) ;  /* 0x0000000000180947 */ /* 0x000fea0003800000 */
[----:B------:R-:W-:Y:S04]  /*0c80*/  LDS R16, [R22+-0x4] ;  /* 0xfffffc0016107984 */ /* 0x000fe80000000800 */
[----:B------:R-:W0:Y:S02]  /*0c90*/  LDS R17, [R20] ;  /* 0x0000000014117984 */ /* 0x000e240000000800 */
[----:B0-----:R-:W-:Y:S01]  /*0ca0*/  FSETP.GT.AND P0, PT, R16, R17, PT ;  /* 0x000000111000720b */ /* 0x001fe20003f04000 */
[----:B------:R-:W-:Y:S02]  /*0cb0*/  IMAD.MOV.U32 R17, RZ, RZ, R19 ;  /* 0x000000ffff117224 */ /* 0x000fe400078e0013 */
[----:B------:R-:W-:-:S10]  /*0cc0*/  IMAD.MOV.U32 R16, RZ, RZ, R13 ;  /* 0x000000ffff107224 */ /* 0x000fd400078e000d */
[----:B------:R-:W-:Y:S05]  /*0cd0*/  @P0 BRA `(.L_x_27) ;  /* 0xfffffffc009c0947 */ /* 0x000fea000383ffff */
.L_x_26:
[----:B------:R-:W-:Y:S05]  /*0ce0*/  BSYNC.RECONVERGENT B1 ;  /* 0x0000000000017941 */ /* 0x000fea0003800200 */
.L_x_22:
[----:B------:R-:W-:Y:S01]  /*0cf0*/  IADD3 R6, PT, PT, R14, -R15, -R13 ;  /* 0x8000000f0e067210 */ /* 0x000fe20007ffe80d */
[----:B------:R-:W-:Y:S01]  /*0d00*/  BSSY.RECONVERGENT B1, `(.L_x_28) ;  /* 0x0000022000017945 */ /* 0x000fe20003800200 */
[----:B------:R-:W-:Y:S01]  /*0d10*/  IADD3 R17, PT, PT, -R9, R13, RZ ;  /* 0x0000000d09117210 */ /* 0x000fe20007ffe1ff */
[----:B------:R-:W-:Y:S01]  /*0d20*/  IMAD.MOV.U32 R8, RZ, RZ, RZ ;  /* 0x000000ffff087224 */ /* 0x000fe200078e00ff */
[----:B------:R-:W-:Y:S01]  /*0d30*/  ISETP.NE.AND P0, PT, R6, RZ, PT ;  /* 0x000000ff0600720c */ /* 0x000fe20003f05270 */
[----:B------:R-:W-:Y:S02]  /*0d40*/  IMAD.MOV.U32 R15, RZ, RZ, RZ ;  /* 0x000000ffff0f7224 */ /* 0x000fe400078e00ff */
[----:B------:R-:W-:Y:S01]  /*0d50*/  IMAD.MOV.U32 R7, RZ, RZ, RZ ;  /* 0x000000ffff077224 */ /* 0x000fe200078e00ff */
[----:B------:R-:W-:-:S13]  /*0d60*/  ISETP.EQ.OR P0, PT, R17, RZ, !P0 ;  /* 0x000000ff1100720c */ /* 0x000fda0004702670 */
[----:B------:R-:W-:Y:S05]  /*0d70*/  @P0 BRA `(.L_x_29) ;  /* 0x0000000000680947 */ /* 0x000fea0003800000 */
[----:B------:R-:W0:Y:S01]  /*0d80*/  S2UR UR6, SR_CgaCtaId ;  /* 0x00000000000679c3 */ /* 0x000e220000008800 */
[----:B------:R-:W-:Y:S01]  /*0d90*/  UMOV UR5, 0x400 ;  /* 0x0000040000057882 */ /* 0x000fe20000000000 */
[----:B------:R-:W-:Y:S01]  /*0da0*/  HFMA2 R15, -RZ, RZ, 0, 0 ;  /* 0x00000000ff0f7431 */ /* 0x000fe200000001ff */
[----:B------:R-:W-:Y:S01]  /*0db0*/  UIADD3 UR5, UPT, UPT, UR5, 0xc08, URZ ;  /* 0x00000c0805057890 */ /* 0x000fe2000fffe0ff */
[----:B------:R-:W-:Y:S02]  /*0dc0*/  IMAD.MOV.U32 R7, RZ, RZ, RZ ;  /* 0x000000ffff077224 */ /* 0x000fe400078e00ff */
[----:B------:R-:W-:Y:S01]  /*0dd0*/  IMAD.MOV.U32 R8, RZ, RZ, RZ ;  /* 0x000000ffff087224 */ /* 0x000fe200078e00ff */
[----:B0-----:R-:W-:-:S06]  /*0de0*/  ULEA UR5, UR6, UR5, 0x18 ;  /* 0x0000000506057291 */ /* 0x001fcc000f8ec0ff */
[----:B------:R-:W-:-:S07]  /*0df0*/  LEA R24, R10, UR5, 0x2 ;  /* 0x000000050a187c11 */ /* 0x000fce000f8e10ff */
.L_x_30:
[C---:B------:R-:W-:Y:S02]  /*0e00*/  IMAD R16, R8.reuse, 0x4, R11 ;  /* 0x0000000408107824 */ /* 0x040fe400078e020b */
[----:B------:R-:W-:Y:S02]  /*0e10*/  IMAD R18, R15, 0x4, R12 ;  /* 0x000000040f127824 */ /* 0x000fe400078e020c */
[C---:B------:R-:W-:Y:S02]  /*0e20*/  IMAD R22, R7.reuse, 0x4, R24 ;  /* 0x0000000407167824 */ /* 0x040fe400078e0218 */
[----:B------:R-:W-:Y:S01]  /*0e30*/  LDS R16, [R16] ;  /* 0x0000000010107984 */ /* 0x000fe20000000800 */
[----:B------:R-:W-:Y:S02]  /*0e40*/  VIADD R20, R8, 0x1 ;  /* 0x0000000108147836 */ /* 0x000fe40000000000 */
[----:B------:R-:W-:Y:S01]  /*0e50*/  VIADD R7, R7, 0x1 ;  /* 0x0000000107077836 */ /* 0x000fe20000000000 */
[----:B------:R-:W0:Y:S02]  /*0e60*/  LDS R19, [R18] ;  /* 0x0000000012137984 */ /* 0x000e240000000800 */
[----:B0-----:R-:W-:-:S04]  /*0e70*/  FSETP.GEU.AND P0, PT, R16, R19, PT ;  /* 0x000000131000720b */ /* 0x001fc80003f0e000 */
[----:B------:R-:W-:Y:S02]  /*0e80*/  FSEL R21, R16, R19, !P0 ;  /* 0x0000001310157208 */ /* 0x000fe40004000000 */
[----:B------:R-:W-:-:S03]  /*0e90*/  IADD3 R19, PT, PT, R15, 0x1, RZ ;  /* 0x000000010f137810 */ /* 0x000fc60007ffe0ff */
[----:B------:R0:W-:Y:S04]  /*0ea0*/  STS [R22], R21 ;  /* 0x0000001516007388 */ /* 0x0001e80000000800 */
[----:B------:R-:W-:Y:S02]  /*0eb0*/  @!P0 IMAD.MOV R19, RZ, RZ, R15 ;  /* 0x000000ffff138224 */ /* 0x000fe400078e020f */
[----:B------:R-:W-:Y:S02]  /*0ec0*/  @P0 IMAD.MOV R20, RZ, RZ, R8 ;  /* 0x000000ffff140224 */ /* 0x000fe400078e0208 */
[----:B------:R-:W-:Y:S01]  /*0ed0*/  IMAD.MOV.U32 R15, RZ, RZ, R19 ;  /* 0x000000ffff0f7224 */ /* 0x000fe200078e0013 */
[----:B------:R-:W-:Y:S02]  /*0ee0*/  ISETP.GE.U32.AND P0, PT, R19, R6, PT ;  /* 0x000000061300720c */ /* 0x000fe40003f06070 */
[----:B------:R-:W-:-:S02]  /*0ef0*/  ISETP.LT.U32.AND P1, PT, R20, R17, PT ;  /* 0x000000111400720c */ /* 0x000fc40003f21070 */
[----:B------:R-:W-:-:S11]  /*0f00*/  MOV R8, R20 ;  /* 0x0000001400087202 */ /* 0x000fd60000000f00 */
[----:B0-----:R-:W-:Y:S05]  /*0f10*/  @!P0 BRA P1, `(.L_x_30) ;  /* 0xfffffffc00b88947 */ /* 0x001fea000083ffff */
.L_x_29:
[----:B------:R-:W-:Y:S05]  /*0f20*/  BSYNC.RECONVERGENT B1 ;  /* 0x0000000000017941 */ /* 0x000fea0003800200 */
.L_x_28:
[----:B------:R-:W-:Y:S01]  /*0f30*/  ISETP.GE.U32.AND P0, PT, R8, R17, PT ;  /* 0x000000110800720c */ /* 0x000fe20003f06070 */
[----:B------:R-:W-:-:S12]  /*0f40*/  BSSY.RECONVERGENT B1, `(.L_x_31) ;  /* 0x000008d000017945 */ /* 0x000fd80003800200 */
[----:B------:R-:W-:Y:S05]  /*0f50*/  @P0 BRA `(.L_x_32) ;  /* 0x00000008002c0947 */ /* 0x000fea0003800000 */
[----:B------:R-:W-:Y:S01]  /*0f60*/  IMAD.IADD R12, R9, 0x1, R8 ;  /* 0x00000001090c7824 */ /* 0x000fe200078e0208 */
[----:B------:R-:W-:Y:S03]  /*0f70*/  BSSY.RECONVERGENT B2, `(.L_x_33) ;  /* 0x0000018000027945 */ /* 0x000fe60003800200 */
[----:B------:R-:W-:Y:S02]  /*0f80*/  IMAD.IADD R11, R13, 0x1, -R12 ;  /* 0x000000010d0b7824 */ /* 0x000fe400078e0a0c */
[----:B------:R-:W-:-:S03]  /*0f90*/  IMAD.IADD R12, R12, 0x1, -R13 ;  /* 0x000000010c0c7824 */ /* 0x000fc600078e0a0d */
[----:B------:R-:W-:Y:S02]  /*0fa0*/  LOP3.LUT P1, R16, R11, 0x3, RZ, 0xc0, !PT ;  /* 0x000000030b107812 */ /* 0x000fe4000782c0ff */
[----:B------:R-:W-:-:S11]  /*0fb0*/  ISETP.GT.U32.AND P0, PT, R12, -0x4, PT ;  /* 0xfffffffc0c00780c */ /* 0x000fd60003f04070 */
[----:B------:R-:W-:Y:S05]  /*0fc0*/  @!P1 BRA `(.L_x_34) ;  /* 0x0000000000489947 */ /* 0x000fea0003800000 */
[----:B------:R-:W0:Y:S01]  /*0fd0*/  S2UR UR6, SR_CgaCtaId ;  /* 0x00000000000679c3 */ /* 0x000e220000008800 */
[----:B------:R-:W-:Y:S01]  /*0fe0*/  UMOV UR5, 0x400 ;  /* 0x0000040000057882 */ /* 0x000fe20000000000 */
[----:B------:R-:W-:Y:S01]  /*0ff0*/  IMAD R11, R0, 0x6, R7 ;  /* 0x00000006000b7824 */ /* 0x000fe200078e0207 */
[----:B------:R-:W-:Y:S01]  /*1000*/  UIADD3 UR5, UPT, UPT, UR5, 0xc08, URZ ;  /* 0x00000c0805057890 */ /* 0x000fe2000fffe0ff */
[C---:B------:R-:W-:Y:S01]  /*1010*/  LEA R12, R8.reuse, R4, 0x2 ;  /* 0x00000004080c7211 */ /* 0x040fe200078e10ff */
[--C-:B------:R-:W-:Y:S02]  /*1020*/  IMAD.IADD R7, R7, 0x1, R16.reuse ;  /* 0x0000000107077824 */ /* 0x100fe400078e0210 */
[--C-:B------:R-:W-:Y:S02]  /*1030*/  IMAD.IADD R8, R8, 0x1, R16.reuse ;  /* 0x0000000108087824 */ /* 0x100fe400078e0210 */
[----:B------:R-:W-:Y:S02]  /*1040*/  IMAD.MOV R16, RZ, RZ, -R16 ;  /* 0x000000ffff107224 */ /* 0x000fe400078e0a10 */
[----:B------:R-:W-:Y:S01]  /*1050*/  IMAD R12, R9, 0x4, R12 ;  /* 0x00000004090c7824 */ /* 0x000fe200078e020c */
[----:B0-----:R-:W-:-:S06]  /*1060*/  ULEA UR5, UR6, UR5, 0x18 ;  /* 0x0000000506057291 */ /* 0x001fcc000f8ec0ff */
[----:B------:R-:W-:-:S07]  /*1070*/  LEA R11, R11, UR5, 0x2 ;  /* 0x000000050b0b7c11 */ /* 0x000fce000f8e10ff */
.L_x_35:
[----:B------:R0:W1:Y:S01]  /*1080*/  LDS R18, [R12] ;  /* 0x000000000c127984 */ /* 0x0000620000000800 */
[----:B------:R-:W-:-:S04]  /*1090*/  IADD3 R16, PT, PT, R16, 0x1, RZ ;  /* 0x0000000110107810 */ /* 0x000fc80007ffe0ff */
[----:B------:R-:W-:Y:S01]  /*10a0*/  ISETP.NE.AND P1, PT, R16, RZ, PT ;  /* 0x000000ff1000720c */ /* 0x000fe20003f25270 */
[----:B0-----:R-:W-:Y:S01]  /*10b0*/  VIADD R12, R12, 0x4 ;  /* 0x000000040c0c7836 */ /* 0x001fe20000000000 */
[----:B-1----:R0:W-:Y:S02]  /*10c0*/  STS [R11], R18 ;  /* 0x000000120b007388 */ /* 0x0021e40000000800 */
[----:B0-----:R-:W-:-:S09]  /*10d0*/  VIADD R11, R11, 0x4 ;  /* 0x000000040b0b7836 */ /* 0x001fd20000000000 */
[----:B------:R-:W-:Y:S05]  /*10e0*/  @P1 BRA `(.L_x_35) ;  /* 0xfffffffc00e41947 */ /* 0x000fea000383ffff */
.L_x_34:
[----:B------:R-:W-:Y:S05]  /*10f0*/  BSYNC.RECONVERGENT B2 ;  /* 0x0000000000027941 */ /* 0x000fea0003800200 */
.L_x_33:
[----:B------:R-:W-:Y:S05]  /*1100*/  @P0 BRA `(.L_x_32) ;  /* 0x0000000400c00947 */ /* 0x000fea0003800000 */
[----:B------:R-:W0:Y:S01]  /*1110*/  S2UR UR6, SR_CgaCtaId ;  /* 0x00000000000679c3 */ /* 0x000e220000008800 */
[----:B------:R-:W-:Y:S01]  /*1120*/  UMOV UR5, 0x400 ;  /* 0x0000040000057882 */ /* 0x000fe20000000000 */
[----:B------:R-:W-:Y:S01]  /*1130*/  ISETP.GE.U32.AND P1, PT, R8, R17, PT ;  /* 0x000000110800720c */ /* 0x000fe20003f26070 */
[----:B------:R-:W-:Y:S01]  /*1140*/  UIADD3 UR5, UPT, UPT, UR5, 0xc08, URZ ;  /* 0x00000c0805057890 */ /* 0x000fe2000fffe0ff */
[----:B------:R-:W-:Y:S01]  /*1150*/  IMAD R11, R0, 0x6, R7 ;  /* 0x00000006000b7824 */ /* 0x000fe200078e0207 */
[----:B------:R-:W-:Y:S01]  /*1160*/  BSSY.RECONVERGENT B2, `(.L_x_36) ;  /* 0x0000016000027945 */ /* 0x000fe20003800200 */
[----:B------:R-:W-:Y:S01]  /*1170*/  IMAD R12, R8, 0x4, R4 ;  /* 0x00000004080c7824 */ /* 0x000fe200078e0204 */
[----:B------:R-:W-:-:S03]  /*1180*/  PLOP3.LUT P0, PT, PT, PT, PT, 0x80, 0x8 ;  /* 0x000000000008781c */ /* 0x000fc60003f0f070 */
[----:B------:R-:W-:-:S05]  /*1190*/  IMAD R12, R9, 0x4, R12 ;  /* 0x00000004090c7824 */ /* 0x000fca00078e020c */
[----:B------:R-:W-:Y:S01]  /*11a0*/  IADD3 R12, PT, PT, R12, 0x8, RZ ;  /* 0x000000080c0c7810 */ /* 0x000fe20007ffe0ff */
[----:B0-----:R-:W-:-:S06]  /*11b0*/  ULEA UR5, UR6, UR5, 0x18 ;  /* 0x0000000506057291 */ /* 0x001fcc000f8ec0ff */
[----:B------:R-:W-:-:S05]  /*11c0*/  LEA R11, R11, UR5, 0x2 ;  /* 0x000000050b0b7c11 */ /* 0x000fca000f8e10ff */
[----:B------:R-:W-:Y:S01]  /*11d0*/  VIADD R11, R11, 0x8 ;  /* 0x000000080b0b7836 */ /* 0x000fe20000000000 */
[----:B------:R-:W-:Y:S06]  /*11e0*/  @!P1 BRA `(.L_x_37) ;  /* 0x0000000000349947 */ /* 0x000fec0003800000 */
[----:B------:R-:W0:Y:S01]  /*11f0*/  LDS R16, [R12+-0x8] ;  /* 0xfffff8000c107984 */ /* 0x000e220000000800 */
[----:B------:R-:W-:Y:S01]  /*1200*/  PLOP3.LUT P0, PT, PT, PT, PT, 0x8, 0x80 ;  /* 0x000000000080781c */ /* 0x000fe20003f0e170 */
[----:B------:R-:W-:Y:S02]  /*1210*/  VIADD R8, R8, 0x4 ;  /* 0x0000000408087836 */ /* 0x000fe40000000000 */
[----:B------:R-:W-:Y:S01]  /*1220*/  VIADD R7, R7, 0x4 ;  /* 0x0000000407077836 */ /* 0x000fe20000000000 */
[----:B0-----:R-:W-:Y:S04]  /*1230*/  STS [R11+-0x8], R16 ;  /* 0xfffff8100b007388 */ /* 0x001fe80000000800 */
[----:B------:R-:W0:Y:S04]  /*1240*/  LDS R18, [R12+-0x4] ;  /* 0xfffffc000c127984 */ /* 0x000e280000000800 */
[----:B0-----:R-:W-:Y:S04]  /*1250*/  STS [R11+-0x4], R18 ;  /* 0xfffffc120b007388 */ /* 0x001fe80000000800 */
[----:B------:R-:W0:Y:S04]  /*1260*/  LDS R20, [R12] ;  /* 0x000000000c147984 */ /* 0x000e280000000800 */
[----:B0-----:R-:W-:Y:S04]  /*1270*/  STS [R11], R20 ;  /* 0x000000140b007388 */ /* 0x001fe80000000800 */
[----:B------:R0:W1:Y:S02]  /*1280*/  LDS R22, [R12+0x4] ;  /* 0x000004000c167984 */ /* 0x0000640000000800 */
[----:B0-----:R-:W-:-:S02]  /*1290*/  IADD3 R12, PT, PT, R12, 0x10, RZ ;  /* 0x000000100c0c7810 */ /* 0x001fc40007ffe0ff */
[----:B-1----:R0:W-:Y:S02]  /*12a0*/  STS [R11+0x4], R22 ;  /* 0x000004160b007388 */ /* 0x0021e40000000800 */
[----:B0-----:R-:W-:-:S07]  /*12b0*/  VIADD R11, R11, 0x10 ;  /* 0x000000100b0b7836 */ /* 0x001fce0000000000 */
.L_x_37:
[----:B------:R-:W-:Y:S05]  /*12c0*/  BSYNC.RECONVERGENT B2 ;  /* 0x0000000000027941 */ /* 0x000fea0003800200 */
.L_x_36:
[C---:B------:R-:W-:Y:S01]  /*12d0*/  IMAD.IADD R16, R17.reuse, 0x1, -R8 ;  /* 0x0000000111107824 */ /* 0x040fe200078e0a08 */
[----:B------:R-:W-:Y:S01]  /*12e0*/  ISETP.GT.U32.AND P1, PT, R17, R8, PT ;  /* 0x000000081100720c */ /* 0x000fe20003f24070 */
[----:B------:R-:W-:Y:S03]  /*12f0*/  BSSY.RECONVERGENT B2, `(.L_x_38) ;  /* 0x000002b000027945 */ /* 0x000fe60003800200 */
[----:B------:R-:W-:-:S13]  /*1300*/  ISETP.LE.U32.OR P1, PT, R16, 0xc, !P1 ;  /* 0x0000000c1000780c */ /* 0x000fda0004f23470 */
[----:B------:R-:W-:Y:S05]  /*1310*/  @P1 BRA `(.L_x_39) ;  /* 0x0000000000a01947 */ /* 0x000fea0003800000 */
[----:B------:R-:W-:Y:S01]  /*1320*/  PLOP3.LUT P0, PT, PT, PT, PT, 0x8, 0x80 ;  /* 0x000000000080781c */ /* 0x000fe20003f0e170 */
[----:B------:R-:W-:-:S12]  /*1330*/  VIADD R19, R17, 0xfffffff4 ;  /* 0xfffffff411137836 */ /* 0x000fd80000000000 */
.L_x_40:
[----:B------:R-:W0:Y:S01]  /*1340*/  LDS R16, [R12+-0x8] ;  /* 0xfffff8000c107984 */ /* 0x000e220000000800 */
[----:B------:R-:W-:Y:S01]  /*1350*/  IADD3 R8, PT, PT, R8, 0x10, RZ ;  /* 0x0000001008087810 */ /* 0x000fe20007ffe0ff */
[----:B------:R-:W-:-:S03]  /*1360*/  VIADD R7, R7, 0x10 ;  /* 0x0000001007077836 */ /* 0x000fc60000000000 */
[----:B------:R-:W-:Y:S01]  /*1370*/  ISETP.GE.U32.AND P1, PT, R8, R19, PT ;  /* 0x000000130800720c */ /* 0x000fe20003f26070 */
[----:B0-----:R-:W-:Y:S04]  /*1380*/  STS [R11+-0x8], R16 ;  /* 0xfffff8100b007388 */ /* 0x001fe80000000800 */
[----:B------:R-:W0:Y:S04]  /*1390*/  LDS R18, [R12+-0x4] ;  /* 0xfffffc000c127984 */ /* 0x000e280000000800 */
[----:B0-----:R-:W-:Y:S04]  /*13a0*/  STS [R11+-0x4], R18 ;  /* 0xfffffc120b007388 */ /* 0x001fe80000000800 */
[----:B------:R-:W0:Y:S04]  /*13b0*/  LDS R20, [R12] ;  /* 0x000000000c147984 */ /* 0x000e280000000800 */
[----:B0-----:R-:W-:Y:S04]  /*13c0*/  STS [R11], R20 ;  /* 0x000000140b007388 */ /* 0x001fe80000000800 */
[----:B------:R-:W0:Y:S04]  /*13d0*/  LDS R22, [R12+0x4] ;  /* 0x000004000c167984 */ /* 0x000e280000000800 */
[----:B0-----:R-:W-:Y:S04]  /*13e0*/  STS [R11+0x4], R22 ;  /* 0x000004160b007388 */ /* 0x001fe80000000800 */
        /* <DEDUP_REMOVED lines=22> */
[----:B------:R0:W1:Y:S02]  /*1550*/  LDS R22, [R12+0x34] ;  /* 0x000034000c167984 */ /* 0x0000640000000800 */
[----:B0-----:R-:W-:-:S02]  /*1560*/  VIADD R12, R12, 0x40 ;  /* 0x000000400c0c7836 */ /* 0x001fc40000000000 */
[----:B-1----:R0:W-:Y:S02]  /*1570*/  STS [R11+0x34], R22 ;  /* 0x000034160b007388 */ /* 0x0021e40000000800 */
[----:B0-----:R-:W-:Y:S01]  /*1580*/  VIADD R11, R11, 0x40 ;  /* 0x000000400b0b7836 */ /* 0x001fe20000000000 */
[----:B------:R-:W-:Y:S06]  /*1590*/  @!P1 BRA `(.L_x_40) ;  /* 0xfffffffc00689947 */ /* 0x000fec000383ffff */
.L_x_39:
[----:B------:R-:W-:Y:S05]  /*15a0*/  BSYNC.RECONVERGENT B2 ;  /* 0x0000000000027941 */ /* 0x000fea0003800200 */
.L_x_38:
[CC--:B------:R-:W-:Y:S01]  /*15b0*/  ISETP.GT.U32.AND P1, PT, R17.reuse, R8.reuse, PT ;  /* 0x000000081100720c */ /* 0x0c0fe20003f24070 */
[----:B------:R-:W-:Y:S01]  /*15c0*/  BSSY.RECONVERGENT B2, `(.L_x_41) ;  /* 0x0000019000027945 */ /* 0x000fe20003800200 */
[----:B------:R-:W-:-:S04]  /*15d0*/  IADD3 R16, PT, PT, R17, -R8, RZ ;  /* 0x8000000811107210 */ /* 0x000fc80007ffe0ff */
[----:B------:R-:W-:-:S13]  /*15e0*/  ISETP.LE.U32.OR P1, PT, R16, 0x4, !P1 ;  /* 0x000000041000780c */ /* 0x000fda0004f23470 */
[----:B------:R-:W-:Y:S05]  /*15f0*/  @P1 BRA `(.L_x_42) ;  /* 0x0000000000541947 */ /* 0x000fea0003800000 */
        /* <DEDUP_REMOVED lines=20> */
[----:B0-----:R-:W-:-:S07]  /*1740*/  IADD3 R11, PT, PT, R11, 0x20, RZ ;  /* 0x000000200b0b7810 */ /* 0x001fce0007ffe0ff */
.L_x_42:
[----:B------:R-:W-:Y:S05]  /*1750*/  BSYNC.RECONVERGENT B2 ;  /* 0x0000000000027941 */ /* 0x000fea0003800200 */
.L_x_41:
[----:B------:R-:W-:-:S13]  /*1760*/  ISETP.LT.U32.OR P0, PT, R8, R17, P0 ;  /* 0x000000110800720c */ /* 0x000fda0000701470 */
[----:B------:R-:W-:Y:S05]  /*1770*/  @!P0 BRA `(.L_x_32) ;  /* 0x0000000000248947 */ /* 0x000fea0003800000 */
[----:B------:R-:W0:Y:S01]  /*1780*/  LDS R8, [R12+-0x8] ;  /* 0xfffff8000c087984 */ /* 0x000e220000000800 */
[----:B------:R-:W-:-:S03]  /*1790*/  VIADD R7, R7, 0x4 ;  /* 0x0000000407077836 */ /* 0x000fc60000000000 */
[----:B0-----:R-:W-:Y:S04]  /*17a0*/  STS [R11+-0x8], R8 ;  /* 0xfffff8080b007388 */ /* 0x001fe80000000800 */
[----:B------:R-:W0:Y:S04]  /*17b0*/  LDS R16, [R12+-0x4] ;  /* 0xfffffc000c107984 */ /* 0x000e280000000800 */
[----:B0-----:R-:W-:Y:S04]  /*17c0*/  STS [R11+-0x4], R16 ;  /* 0xfffffc100b007388 */ /* 0x001fe80000000800 */
[----:B------:R-:W0:Y:S04]  /*17d0*/  LDS R18, [R12] ;  /* 0x000000000c127984 */ /* 0x000e280000000800 */
[----:B0-----:R-:W-:Y:S04]  /*17e0*/  STS [R11], R18 ;  /* 0x000000120b007388 */ /* 0x001fe80000000800 */
[----:B------:R-:W0:Y:S04]  /*17f0*/  LDS R20, [R12+0x4] ;  /* 0x000004000c147984 */ /* 0x000e280000000800 */
[----:B0-----:R0:W-:Y:S02]  /*1800*/  STS [R11+0x4], R20 ;  /* 0x000004140b007388 */ /* 0x0011e40000000800 */
.L_x_32:
[----:B------:R-:W-:Y:S05]  /*1810*/  BSYNC.RECONVERGENT B1 ;  /* 0x0000000000017941 */ /* 0x000fea0003800200 */
.L_x_31:
[----:B------:R-:W-:-:S13]  /*1820*/  ISETP.GE.U32.AND P0, PT, R15, R6, PT ;  /* 0x000000060f00720c */ /* 0x000fda0003f06070 */
[----:B------:R-:W-:Y:S05]  /*1830*/  @P0 BRA `(.L_x_15) ;  /* 0x0000000800380947 */ /* 0x000fea0003800000 */
[----:B------:R-:W-:Y:S01]  /*1840*/  IMAD.IADD R13, R10, 0x1, R13 ;  /* 0x000000010a0d7824 */ /* 0x000fe200078e020d */
[----:B------:R-:W-:Y:S01]  /*1850*/  BSSY.RECONVERGENT B1, `(.L_x_43) ;  /* 0x000001d000017945 */ /* 0x000fe20003800200 */
[----:B------:R-:W-:-:S05]  /*1860*/  IMAD.IADD R10, R9, 0x1, R14 ;  /* 0x00000001090a7824 */ /* 0x000fca00078e020e */
[----:B------:R-:W-:Y:S02]  /*1870*/  IADD3 R8, PT, PT, R10, -R13, -R15 ;  /* 0x8000000d0a087210 */ /* 0x000fe40007ffe80f */
[----:B------:R-:W-:Y:S02]  /*1880*/  IADD3 R10, PT, PT, R13, R15, -R10 ;  /* 0x0000000f0d0a7210 */ /* 0x000fe40007ffe80a */
[----:B------:R-:W-:Y:S02]  /*1890*/  LOP3.LUT P1, R12, R8, 0x3, RZ, 0xc0, !PT ;  /* 0x00000003080c7812 */ /* 0x000fe4000782c0ff */
[----:B------:R-:W-:-:S11]  /*18a0*/  ISETP.GT.U32.AND P0, PT, R10, -0x4, PT ;  /* 0xfffffffc0a00780c */ /* 0x000fd60003f04070 */
[----:B------:R-:W-:Y:S05]  /*18b0*/  @!P1 BRA `(.L_x_44) ;  /* 0x0000000000589947 */ /* 0x000fea0003800000 */
[----:B------:R-:W1:Y:S01]  /*18c0*/  S2UR UR6, SR_CgaCtaId ;  /* 0x00000000000679c3 */ /* 0x000e620000008800 */
[----:B------:R-:W-:Y:S01]  /*18d0*/  IMAD R8, R0, 0x18, RZ ;  /* 0x0000001800087824 */ /* 0x000fe200078e02ff */
[----:B------:R-:W-:Y:S02]  /*18e0*/  UMOV UR5, 0x400 ;  /* 0x0000040000057882 */ /* 0x000fe40000000000 */
[----:B------:R-:W-:Y:S02]  /*18f0*/  UIADD3 UR5, UPT, UPT, UR5, 0xc08, URZ ;  /* 0x00000c0805057890 */ /* 0x000fe4000fffe0ff */
[----:B------:R-:W-:Y:S01]  /*1900*/  LEA R10, R15, R8, 0x2 ;  /* 0x000000080f0a7211 */ /* 0x000fe200078e10ff */
[C---:B------:R-:W-:Y:S01]  /*1910*/  IMAD R8, R7.reuse, 0x4, R8 ;  /* 0x0000000407087824 */ /* 0x040fe200078e0208 */
[----:B------:R-:W-:Y:S01]  /*1920*/  IADD3 R15, PT, PT, R12, R15, RZ ;  /* 0x0000000f0c0f7210 */ /* 0x000fe20007ffe0ff */
[----:B------:R-:W-:Y:S02]  /*1930*/  IMAD.IADD R7, R7, 0x1, R12 ;  /* 0x0000000107077824 */ /* 0x000fe400078e020c */
[----:B0-----:R-:W-:-:S04]  /*1940*/  IMAD R11, R3, 0x4, R10 ;  /* 0x00000004030b7824 */ /* 0x001fc800078e020a */
[----:B------:R-:W-:-:S04]  /*1950*/  IMAD R11, R2, -0x4, R11 ;  /* 0xfffffffc020b7824 */ /* 0x000fc800078e020b */
[----:B------:R-:W-:Y:S02]  /*1960*/  IMAD.IADD R10, R4, 0x1, R11 ;  /* 0x00000001040a7824 */ /* 0x000fe400078e020b */
[----:B------:R-:W-:Y:S02]  /*1970*/  IMAD.MOV R11, RZ, RZ, -R12 ;  /* 0x000000ffff0b7224 */ /* 0x000fe400078e0a0c */
[----:B------:R-:W-:Y:S01]  /*1980*/  IMAD R10, R9, -0x4, R10 ;  /* 0xfffffffc090a7824 */ /* 0x000fe200078e020a */
[----:B-1----:R-:W-:-:S06]  /*1990*/  ULEA UR5, UR6, UR5, 0x18 ;  /* 0x0000000506057291 */ /* 0x002fcc000f8ec0ff */
[----:B------:R-:W-:-:S07]  /*19a0*/  VIADD R8, R8, UR5 ;  /* 0x0000000508087c36 */ /* 0x000fce0008000000 */
.L_x_45:
[----:B------:R0:W1:Y:S01]  /*19b0*/  LDS R13, [R10] ;  /* 0x000000000a0d7984 */ /* 0x0000620000000800 */
[----:B------:R-:W-:-:S04]  /*19c0*/  IADD3 R11, PT, PT, R11, 0x1, RZ ;  /* 0x000000010b0b7810 */ /* 0x000fc80007ffe0ff */
[----:B------:R-:W-:Y:S01]  /*19d0*/  ISETP.NE.AND P1, PT, R11, RZ, PT ;  /* 0x000000ff0b00720c */ /* 0x000fe20003f25270 */
[----:B0-----:R-:W-:Y:S01]  /*19e0*/  VIADD R10, R10, 0x4 ;  /* 0x000000040a0a7836 */ /* 0x001fe20000000000 */
[----:B-1----:R0:W-:Y:S02]  /*19f0*/  STS [R8], R13 ;  /* 0x0000000d08007388 */ /* 0x0021e40000000800 */
[----:B0-----:R-:W-:-:S09]  /*1a00*/  VIADD R8, R8, 0x4 ;  /* 0x0000000408087836 */ /* 0x001fd20000000000 */
[----:B------:R-:W-:Y:S05]  /*1a10*/  @P1 BRA `(.L_x_45) ;  /* 0xfffffffc00e41947 */ /* 0x000fea000383ffff */
.L_x_44:
[----:B------:R-:W-:Y:S05]  /*1a20*/  BSYNC.RECONVERGENT B1 ;  /* 0x0000000000017941 */ /* 0x000fea0003800200 */
.L_x_43:
[----:B------:R-:W-:Y:S05]  /*1a30*/  @P0 BRA `(.L_x_15) ;  /* 0x0000000400b80947 */ /* 0x000fea0003800000 */
[----:B0-----:R-:W0:Y:S01]  /*1a40*/  S2R R11, SR_CgaCtaId ;  /* 0x00000000000b7919 */ /* 0x001e220000008800 */
[----:B------:R-:W-:Y:S01]  /*1a50*/  IMAD R10, R0, 0x18, RZ ;  /* 0x00000018000a7824 */ /* 0x000fe200078e02ff */
[C---:B------:R-:W-:Y:S01]  /*1a60*/  ISETP.GE.U32.AND P1, PT, R15.reuse, R6, PT ;  /* 0x000000060f00720c */ /* 0x040fe20003f26070 */
[----:B------:R-:W-:Y:S01]  /*1a70*/  BSSY.RECONVERGENT B1, `(.L_x_46) ;  /* 0x000001a000017945 */ /* 0x000fe20003800200 */
[----:B------:R-:W-:Y:S01]  /*1a80*/  PLOP3.LUT P0, PT, PT, PT, PT, 0x80, 0x8 ;  /* 0x000000000008781c */ /* 0x000fe20003f0f070 */
[----:B------:R-:W-:-:S05]  /*1a90*/  IMAD R8, R15, 0x4, R10 ;  /* 0x000000040f087824 */ /* 0x000fca00078e020a */
[----:B------:R-:W-:Y:S02]  /*1aa0*/  LEA R3, R3, R8, 0x2 ;  /* 0x0000000803037211 */ /* 0x000fe400078e10ff */
[----:B------:R-:W-:-:S03]  /*1ab0*/  MOV R8, 0x400 ;  /* 0x0000040000087802 */ /* 0x000fc60000000f00 */
[----:B------:R-:W-:Y:S02]  /*1ac0*/  IMAD R3, R2, -0x4, R3 ;  /* 0xfffffffc02037824 */ /* 0x000fe400078e0203 */
[----:B------:R-:W-:Y:S02]  /*1ad0*/  VIADD R8, R8, 0xc08 ;  /* 0x00000c0808087836 */ /* 0x000fe40000000000 */
[----:B------:R-:W-:Y:S02]  /*1ae0*/  IMAD.IADD R4, R4, 0x1, R3 ;  /* 0x0000000104047824 */ /* 0x000fe400078e0203 */
[----:B------:R-:W-:Y:S02]  /*1af0*/  IMAD R2, R7, 0x4, R10 ;  /* 0x0000000407027824 */ /* 0x000fe400078e020a */
[----:B------:R-:W-:-:S05]  /*1b00*/  IMAD R4, R9, -0x4, R4 ;  /* 0xfffffffc09047824 */ /* 0x000fca00078e0204 */
[----:B------:R-:W-:Y:S02]  /*1b10*/  IADD3 R3, PT, PT, R4, 0x8, RZ ;  /* 0x0000000804037810 */ /* 0x000fe40007ffe0ff */
[----:B0-----:R-:W-:-:S04]  /*1b20*/  LEA R11, R11, R8, 0x18 ;  /* 0x000000080b0b7211 */ /* 0x001fc800078ec0ff */
[----:B------:R-:W-:Y:S01]  /*1b30*/  IADD3 R2, PT, PT, R2, 0x8, R11 ;  /* 0x0000000802027810 */ /* 0x000fe20007ffe00b */
[----:B------:R-:W-:Y:S06]  /*1b40*/  @!P1 BRA `(.L_x_47) ;  /* 0x0000000000309947 */ /* 0x000fec0003800000 */
[----:B------:R-:W0:Y:S01]  /*1b50*/  LDS R7, [R3+-0x8] ;  /* 0xfffff80003077984 */ /* 0x000e220000000800 */
[----:B------:R-:W-:Y:S01]  /*1b60*/  PLOP3.LUT P0, PT, PT, PT, PT, 0x8, 0x80 ;  /* 0x000000000080781c */ /* 0x000fe20003f0e170 */
[----:B------:R-:W-:Y:S02]  /*1b70*/  VIADD R15, R15, 0x4 ;  /* 0x000000040f0f7836 */ /* 0x000fe40000000000 */
[----:B0-----:R-:W-:Y:S04]  /*1b80*/  STS [R2+-0x8], R7 ;  /* 0xfffff80702007388 */ /* 0x001fe80000000800 */
[----:B------:R-:W0:Y:S04]  /*1b90*/  LDS R9, [R3+-0x4] ;  /* 0xfffffc0003097984 */ /* 0x000e280000000800 */
[----:B0-----:R-:W-:Y:S04]  /*1ba0*/  STS [R2+-0x4], R9 ;  /* 0xfffffc0902007388 */ /* 0x001fe80000000800 */
[----:B------:R-:W0:Y:S04]  /*1bb0*/  LDS R11, [R3] ;  /* 0x00000000030b7984 */ /* 0x000e280000000800 */
[----:B0-----:R-:W-:Y:S04]  /*1bc0*/  STS [R2], R11 ;  /* 0x0000000b02007388 */ /* 0x001fe80000000800 */
[----:B------:R0:W1:Y:S02]  /*1bd0*/  LDS R13, [R3+0x4] ;  /* 0x00000400030d7984 */ /* 0x0000640000000800 */
[----:B0-----:R-:W-:-:S02]  /*1be0*/  VIADD R3, R3, 0x10 ;  /* 0x0000001003037836 */ /* 0x001fc40000000000 */
[----:B-1----:R0:W-:Y:S02]  /*1bf0*/  STS [R2+0x4], R13 ;  /* 0x0000040d02007388 */ /* 0x0021e40000000800 */
[----:B0-----:R-:W-:-:S07]  /*1c00*/  VIADD R2, R2, 0x10 ;  /* 0x0000001002027836 */ /* 0x001fce0000000000 */
.L_x_47:
[----:B------:R-:W-:Y:S05]  /*1c10*/  BSYNC.RECONVERGENT B1 ;  /* 0x0000000000017941 */ /* 0x000fea0003800200 */
.L_x_46:
[CC--:B------:R-:W-:Y:S01]  /*1c20*/  ISETP.GT.U32.AND P1, PT, R6.reuse, R15.reuse, PT ;  /* 0x0000000f0600720c */ /* 0x0c0fe20003f24070 */
[----:B------:R-:W-:Y:S01]  /*1c30*/  BSSY.RECONVERGENT B1, `(.L_x_48) ;  /* 0x000002b000017945 */ /* 0x000fe20003800200 */
[----:B------:R-:W-:-:S04]  /*1c40*/  IADD3 R4, PT, PT, R6, -R15, RZ ;  /* 0x8000000f06047210 */ /* 0x000fc80007ffe0ff */
[----:B------:R-:W-:-:S13]  /*1c50*/  ISETP.LE.U32.OR P1, PT, R4, 0xc, !P1 ;  /* 0x0000000c0400780c */ /* 0x000fda0004f23470 */
[----:B------:R-:W-:Y:S05]  /*1c60*/  @P1 BRA `(.L_x_49) ;  /* 0x00000000009c1947 */ /* 0x000fea0003800000 */
[----:B------:R-:W-:Y:S01]  /*1c70*/  PLOP3.LUT P0, PT, PT, PT, PT, 0x8, 0x80 ;  /* 0x000000000080781c */ /* 0x000fe20003f0e170 */
[----:B------:R-:W-:-:S12]  /*1c80*/  VIADD R4, R6, 0xfffffff4 ;  /* 0xfffffff406047836 */ /* 0x000fd80000000000 */
.L_x_50:
[----:B------:R-:W0:Y:S01]  /*1c90*/  LDS R7, [R3+-0x8] ;  /* 0xfffff80003077984 */ /* 0x000e220000000800 */
[----:B------:R-:W-:-:S05]  /*1ca0*/  VIADD R15, R15, 0x10 ;  /* 0x000000100f0f7836 */ /* 0x000fca0000000000 */
        /* <DEDUP_REMOVED lines=33> */
[----:B0-----:R-:W-:Y:S01]  /*1ec0*/  IADD3 R2, PT, PT, R2, 0x40, RZ ;  /* 0x0000004002027810 */ /* 0x001fe20007ffe0ff */
[----:B------:R-:W-:Y:S06]  /*1ed0*/  @!P1 BRA `(.L_x_50) ;  /* 0xfffffffc006c9947 */ /* 0x000fec000383ffff */
.L_x_49:
[----:B------:R-:W-:Y:S05]  /*1ee0*/  BSYNC.RECONVERGENT B1 ;  /* 0x0000000000017941 */ /* 0x000fea0003800200 */
.L_x_48:
[C---:B------:R-:W-:Y:S01]  /*1ef0*/  IMAD.IADD R4, R6.reuse, 0x1, -R15 ;  /* 0x0000000106047824 */ /* 0x040fe200078e0a0f */
[----:B------:R-:W-:Y:S01]  /*1f00*/  ISETP.GT.U32.AND P1, PT, R6, R15, PT ;  /* 0x0000000f0600720c */ /* 0x000fe20003f24070 */
[----:B------:R-:W-:Y:S03]  /*1f10*/  BSSY.RECONVERGENT B1, `(.L_x_51) ;  /* 0x0000017000017945 */ /* 0x000fe60003800200 */
[----:B------:R-:W-:-:S13]  /*1f20*/  ISETP.LE.U32.OR P1, PT, R4, 0x4, !P1 ;  /* 0x000000040400780c */ /* 0x000fda0004f23470 */
[----:B------:R-:W-:Y:S05]  /*1f30*/  @P1 BRA `(.L_x_52) ;  /* 0x0000000000501947 */ /* 0x000fea0003800000 */
        /* <DEDUP_REMOVED lines=20> */
.L_x_52:
[----:B------:R-:W-:Y:S05]  /*2080*/  BSYNC.RECONVERGENT B1 ;  /* 0x0000000000017941 */ /* 0x000fea0003800200 */
.L_x_51:
[----:B------:R-:W-:-:S13]  /*2090*/  ISETP.LT.U32.OR P0, PT, R15, R6, P0 ;  /* 0x000000060f00720c */ /* 0x000fda0000701470 */
[----:B------:R-:W0:Y:S04]  /*20a0*/  @P0 LDS R7, [R3+-0x8] ;  /* 0xfffff80003070984 */ /* 0x000e280000000800 */
[----:B0-----:R-:W-:Y:S04]  /*20b0*/  @P0 STS [R2+-0x8], R7 ;  /* 0xfffff80702000388 */ /* 0x001fe80000000800 */
[----:B------:R-:W0:Y:S04]  /*20c0*/  @P0 LDS R9, [R3+-0x4] ;  /* 0xfffffc0003090984 */ /* 0x000e280000000800 */
[----:B0-----:R-:W-:Y:S04]  /*20d0*/  @P0 STS [R2+-0x4], R9 ;  /* 0xfffffc0902000388 */ /* 0x001fe80000000800 */
[----:B------:R-:W0:Y:S04]  /*20e0*/  @P0 LDS R11, [R3] ;  /* 0x00000000030b0984 */ /* 0x000e280000000800 */
[----:B0-----:R-:W-:Y:S04]  /*20f0*/  @P0 STS [R2], R11 ;  /* 0x0000000b02000388 */ /* 0x001fe80000000800 */
[----:B------:R-:W0:Y:S04]  /*2100*/  @P0 LDS R13, [R3+0x4] ;  /* 0x00000400030d0984 */ /* 0x000e280000000800 */
[----:B0-----:R1:W-:Y:S02]  /*2110*/  @P0 STS [R2+0x4], R13 ;  /* 0x0000040d02000388 */ /* 0x0013e40000000800 */
.L_x_15:
[----:B------:R-:W-:Y:S05]  /*2120*/  BSYNC.RECONVERGENT B0 ;  /* 0x0000000000007941 */ /* 0x000fea0003800200 */
.L_x_14:
[----:B------:R-:W-:Y:S01]  /*2130*/  BAR.SYNC.DEFER_BLOCKING 0x0 ;  /* 0x0000000000007b1d */ /* 0x000fe20000010000 */
[----:B------:R-:W-:-:S13]  /*2140*/  ISETP.GE.U32.AND P0, PT, R0, R5, PT ;  /* 0x000000050000720c */ /* 0x000fda0003f06070 */
[----:B------:R-:W-:Y:S05]  /*2150*/  @P0 EXIT ;  /* 0x000000000000094d */ /* 0x000fea0003800000 */
[----:B------:R-:W2:Y:S01]  /*2160*/  S2UR UR6, SR_CgaCtaId ;  /* 0x00000000000679c3 */ /* 0x000ea20000008800 */
[----:B------:R-:W-:Y:S01]  /*2170*/  UMOV UR5, 0x400 ;  /* 0x0000040000057882 */ /* 0x000fe20000000000 */
[----:B------:R-:W4:Y:S01]  /*2180*/  LDCU UR7, c[0x0][0x360] ;  /* 0x00006c00ff0777ac */ /* 0x000f220008000800 */
[----:B------:R-:W-:-:S05]  /*2190*/  UIADD3 UR5, UPT, UPT, UR5, 0xc08, URZ ;  /* 0x00000c0805057890 */ /* 0x000fca000fffe0ff */
[----:B------:R-:W0:Y:S01]  /*21a0*/  LDC.64 R6, c[0x0][0x390] ;  /* 0x0000e400ff067b82 */ /* 0x000e220000000a00 */
[----:B--2-4-:R-:W-:-:S12]  /*21b0*/  ULEA UR5, UR6, UR5, 0x18 ;  /* 0x0000000506057291 */ /* 0x014fd8000f8ec0ff */
.L_x_53:
[C---:B------:R-:W-:Y:S01]  /*21c0*/  LEA R4, R0.reuse, UR5, 0x2 ;  /* 0x0000000500047c11 */ /* 0x040fe2000f8e10ff */
[C---:B--2---:R-:W-:Y:S02]  /*21d0*/  VIADD R3, R0.reuse, UR4 ;  /* 0x0000000400037c36 */ /* 0x044fe40008000000 */
[----:B------:R-:W-:Y:S02]  /*21e0*/  VIADD R0, R0, UR7 ;  /* 0x0000000700007c36 */ /* 0x000fe40008000000 */
[----:B---3--:R-:W2:Y:S01]  /*21f0*/  LDS R9, [R4] ;  /* 0x0000000004097984 */ /* 0x008ea20000000800 */
[----:B01----:R-:W-:Y:S02]  /*2200*/  IMAD.WIDE.U32 R2, R3, 0x4, R6 ;  /* 0x0000000403027825 */ /* 0x003fe400078e0006 */
[----:B------:R-:W-:-:S03]  /*2210*/  ISETP.GE.U32.AND P0, PT, R0, R5, PT ;  /* 0x000000050000720c */ /* 0x000fc60003f06070 */
[----:B--2---:R2:W-:Y:S10]  /*2220*/  STG.E desc[UR10][R2.64], R9 ;  /* 0x0000000902007986 */ /* 0x0045f4000c10190a */
[----:B------:R-:W-:Y:S05]  /*2230*/  @!P0 BRA `(.L_x_53) ;  /* 0xfffffffc00e08947 */ /* 0x000fea000383ffff */
[----:B------:R-:W-:Y:S05]  /*2240*/  EXIT ;  /* 0x000000000000794d */ /* 0x000fea0003800000 */
.L_x_54:
[----:B------:R-:W-:-:S00]  /*2250*/  BRA `(.L_x_54) ;  /* 0xfffffffc00fc7947 */ /* 0x000fc0000383ffff */
[----:B------:R-:W-:-:S00]  /*2260*/  NOP ;  /* 0x0000000000007918 */ /* 0x000fc00000000000 */
        /* <DEDUP_REMOVED lines=9> */
.L_x_55:


//--------------------- .nv.shared._Z12merge_kernelPfS_S_jj --------------------------
	.section	.nv.shared._Z12merge_kernelPfS_S_jj,"aw",@nobits
	.sectionflags	@""
	.align	4
.nv.shared._Z12merge_kernelPfS_S_jj:
	.zero		7176


//--------------------- .nv.shared.reserved.0     --------------------------
	.section	.nv.shared.reserved.0,"aw",@nobits
	.weak		__nv_reservedSMEM_offset_0_alias
	.size		__nv_reservedSMEM_offset_0_alias, 0, 64
	.other		__nv_reservedSMEM_offset_0_alias,@"STO_CUDA_RESERVED_SHARED STV_DEFAULT"
__nv_reservedSMEM_offset_0_alias:
	.zero		0
	.zero		64


//--------------------- .nv.constant0._Z12merge_kernelPfS_S_jj --------------------------
	.section	.nv.constant0._Z12merge_kernelPfS_S_jj,"a",@progbits
	.sectionflags	@""
	.align	4
.nv.constant0._Z12merge_kernelPfS_S_jj:
	.zero		928


//--------------------- SYMBOLS --------------------------

	.type		.nv.reservedSmem.offset0,@object
	.size		.nv.reservedSmem.offset0,0x4
	.type		.nv.reservedSmem.cap,@object
	.size		.nv.reservedSmem.cap,0x4
